// auto-generated by cutlass_sweep.gemm — config: {"arch": "sm_100", "cluster_m": 4, "cluster_n": 4, "dtype": "e5m2", "dtype_b": "e5m2", "layout": "nt", "stages": 0, "tile_k": 64, "tile_m": 64, "tile_n": 64}
#include "cutlass/cutlass.h"
#include "cutlass/gemm/collective/collective_builder.hpp"
#include "cutlass/gemm/device/gemm_universal_adapter.h"
#include "cutlass/gemm/kernel/gemm_universal.hpp"
#include "cutlass/epilogue/collective/collective_builder.hpp"

using ElemA = cutlass::float_e5m2_t;
using ElemB = cutlass::float_e5m2_t;
using ElemCD = cutlass::float_e5m2_t;
using Acc  = float;
using TileShape    = cute::Shape<cute::_64, cute::_64, cute::_64>;
using ClusterShape = cute::Shape<cute::_4, cute::_4, cute::_1>;

using CollectiveEpilogue = typename cutlass::epilogue::collective::CollectiveBuilder<
    cutlass::arch::Sm100, cutlass::arch::OpClassTensorOp,
    TileShape, ClusterShape,
    cutlass::epilogue::collective::EpilogueTileAuto,
    Acc, Acc,
    ElemCD, cutlass::layout::RowMajor, 128 / cutlass::sizeof_bits<ElemCD>::value,
    ElemCD, cutlass::layout::RowMajor, 128 / cutlass::sizeof_bits<ElemCD>::value,
    cutlass::epilogue::collective::EpilogueScheduleAuto
  >::CollectiveOp;

using CollectiveMainloop = typename cutlass::gemm::collective::CollectiveBuilder<
    cutlass::arch::Sm100, cutlass::arch::OpClassTensorOp,
    ElemA, cutlass::layout::RowMajor, 128 / cutlass::sizeof_bits<ElemA>::value,
    ElemB, cutlass::layout::ColumnMajor, 128 / cutlass::sizeof_bits<ElemB>::value,
    Acc,
    TileShape, ClusterShape,
    cutlass::gemm::collective::StageCountAutoCarveout<static_cast<int>(sizeof(typename CollectiveEpilogue::SharedStorage))>,
    cutlass::gemm::collective::KernelScheduleAuto
  >::CollectiveOp;

using GemmKernel = cutlass::gemm::kernel::GemmUniversal<
    cute::Shape<int,int,int,int>,
    CollectiveMainloop,
    CollectiveEpilogue
>;
using Gemm = cutlass::gemm::device::GemmUniversalAdapter<GemmKernel>;

// Force the device kernel symbol into the cubin without needing a host main.
auto* _anchor = &cutlass::device_kernel<GemmKernel>;


// ===== COMPILED SASS (sm_100a) =====

	.target	sm_100a

	.elftype	@"ET_EXEC"


//--------------------- .note.nv.tkinfo           --------------------------
	.section	.note.nv.tkinfo,"",@"SHT_NOTE"
	.sectionflags	@"SHF_NOTE_NV_TKINFO"
	.tkinfo
        /*0018*/ 	.word	0x00000002
        /*0030*/ 	.string	""
        /*0030*/ 	.string	"ptxas"
        /*0030*/ 	.string	"Cuda compilation tools, release 13.0, V13.0.88"
        /*0030*/ 	.string	"Build cuda_13.0.r13.0/compiler.36424714_0"
        /*0030*/ 	.string	"-arch sm_100a -m 64 "



//--------------------- .note.nv.cuinfo           --------------------------
	.section	.note.nv.cuinfo,"",@"SHT_NOTE"
	.sectionflags	@"SHF_NOTE_NV_CUINFO"
        /*0018*/ 	.short	0x0002
        /*001a*/ 	.short	0x0064
        /*001c*/ 	.short	0x0082
	.zero		2


//--------------------- .nv.info                  --------------------------
	.section	.nv.info,"",@"SHT_CUDA_INFO"
	.align	4


	//----- nvinfo : EIATTR_REGCOUNT
	.align		4
        /*0000*/ 	.byte	0x04, 0x2f
        /*0002*/ 	.short	(.L_19 - .L_18)
	.align		4
.L_18:
        /*0004*/ 	.word	index@(_ZN7cutlass13device_kernelINS_4gemm6kernel13GemmUniversalIN4cute5tupleIJiiiiEEENS1_10collective13CollectiveMmaINS1_35MainloopSm100TmaUmmaWarpSpecializedILi27ELi2ELi4ENS5_IJNS4_1CILi4EEESB_NSA_ILi1EEEEEEEENS5_IJNSA_ILi64EEESF_SF_EEENS_12float_e5m2_tENS5_IJlSC_lEEESH_SI_NS4_8TiledMMAINS4_8MMA_AtomIJNS4_10MMA_TraitsINS4_19SM100_MMA_F8F6F4_SSEJSH_SH_fSF_SF_NS4_17integral_constantINS4_4UMMA5MajorELSP_0EEESQ_NSN_INSO_7ScaleInELSR_0EEESS_EEEEEENS4_6LayoutINS5_IJSC_SC_SC_EEENS5_IJNSA_ILi0EEESX_SX_EEEEENS5_IJNS4_10UnderscoreES10_S10_EEEEENS4_23SM90_TMA_LOAD_MULTICASTENS4_14ComposedLayoutINS4_7SwizzleILi2ELi4ELi3EEENS4_18smem_ptr_flag_bitsILi8EEENSV_INS5_IJNSA_ILi8EEESF_EEENS5_IJSF_SC_EEEEEEEvNS4_8identityES13_S1D_vS1E_EENS_8epilogue10collective18CollectiveEpilogueINS1G_23Sm100TmaWarpSpecializedILi1ELi1ELi32ELb0ELb0EEEJSG_NS5_IJNSV_ISF_SC_EES1L_EEESH_SI_SH_SI_NS1G_6fusion15FusionCallbacksIS1K_NS1N_17LinearCombinationISH_fSH_fLNS_15FloatRoundStyleE2EEESG_S1M_JEEENS4_5SM1004TMEM4LOAD26SM100_TMEM_LOAD_16dp32b32xENS4_13SM90_TMA_LOADES1D_NS4_39AutoVectorizingCopyWithAssumedAlignmentILi128EEENS4_14SM90_TMA_STOREES1D_S1Z_S1Z_EEEvvEEEEvNT_6ParamsE)
        /*0008*/ 	.word	0x00000059


	//----- nvinfo : EIATTR_FRAME_SIZE
	.align		4
.L_19:
        /*000c*/ 	.byte	0x04, 0x11
        /*000e*/ 	.short	(.L_21 - .L_20)
	.align		4
.L_20:
        /*0010*/ 	.word	index@($__internal_2_$__cuda_sm10x_tcgen05_guardrail_trap_unallocated_columns_being_dealloced)
        /*0014*/ 	.word	0x00000000


	//----- nvinfo : EIATTR_FRAME_SIZE
	.align		4
.L_21:
        /*0018*/ 	.byte	0x04, 0x11
        /*001a*/ 	.short	(.L_23 - .L_22)
	.align		4
.L_22:
        /*001c*/ 	.word	index@($__internal_1_$__cuda_sm10x_tcgen05_guardrail_trap_phase_invalid_during_alloc)
        /*0020*/ 	.word	0x00000000


	//----- nvinfo : EIATTR_FRAME_SIZE
	.align		4
.L_23:
        /*0024*/ 	.byte	0x04, 0x11
        /*0026*/ 	.short	(.L_25 - .L_24)
	.align		4
.L_24:
        /*0028*/ 	.word	index@($__internal_0_$__cuda_sm10x_tcgen05_guardrail_trap_col_being_dealloced_not_returned_by_alloc)
        /*002c*/ 	.word	0x00000000


	//----- nvinfo : EIATTR_FRAME_SIZE
	.align		4
.L_25:
        /*0030*/ 	.byte	0x04, 0x11
        /*0032*/ 	.short	(.L_27 - .L_26)
	.align		4
.L_26:
        /*0034*/ 	.word	index@(_ZN7cutlass13device_kernelINS_4gemm6kernel13GemmUniversalIN4cute5tupleIJiiiiEEENS1_10collective13CollectiveMmaINS1_35MainloopSm100TmaUmmaWarpSpecializedILi27ELi2ELi4ENS5_IJNS4_1CILi4EEESB_NSA_ILi1EEEEEEEENS5_IJNSA_ILi64EEESF_SF_EEENS_12float_e5m2_tENS5_IJlSC_lEEESH_SI_NS4_8TiledMMAINS4_8MMA_AtomIJNS4_10MMA_TraitsINS4_19SM100_MMA_F8F6F4_SSEJSH_SH_fSF_SF_NS4_17integral_constantINS4_4UMMA5MajorELSP_0EEESQ_NSN_INSO_7ScaleInELSR_0EEESS_EEEEEENS4_6LayoutINS5_IJSC_SC_SC_EEENS5_IJNSA_ILi0EEESX_SX_EEEEENS5_IJNS4_10UnderscoreES10_S10_EEEEENS4_23SM90_TMA_LOAD_MULTICASTENS4_14ComposedLayoutINS4_7SwizzleILi2ELi4ELi3EEENS4_18smem_ptr_flag_bitsILi8EEENSV_INS5_IJNSA_ILi8EEESF_EEENS5_IJSF_SC_EEEEEEEvNS4_8identityES13_S1D_vS1E_EENS_8epilogue10collective18CollectiveEpilogueINS1G_23Sm100TmaWarpSpecializedILi1ELi1ELi32ELb0ELb0EEEJSG_NS5_IJNSV_ISF_SC_EES1L_EEESH_SI_SH_SI_NS1G_6fusion15FusionCallbacksIS1K_NS1N_17LinearCombinationISH_fSH_fLNS_15FloatRoundStyleE2EEESG_S1M_JEEENS4_5SM1004TMEM4LOAD26SM100_TMEM_LOAD_16dp32b32xENS4_13SM90_TMA_LOADES1D_NS4_39AutoVectorizingCopyWithAssumedAlignmentILi128EEENS4_14SM90_TMA_STOREES1D_S1Z_S1Z_EEEvvEEEEvNT_6ParamsE)
        /*0038*/ 	.word	0x00000000


	//----- nvinfo : EIATTR_MIN_STACK_SIZE
	.align		4
.L_27:
        /*003c*/ 	.byte	0x04, 0x12
        /*003e*/ 	.short	(.L_29 - .L_28)
	.align		4
.L_28:
        /*0040*/ 	.word	index@(_ZN7cutlass13device_kernelINS_4gemm6kernel13GemmUniversalIN4cute5tupleIJiiiiEEENS1_10collective13CollectiveMmaINS1_35MainloopSm100TmaUmmaWarpSpecializedILi27ELi2ELi4ENS5_IJNS4_1CILi4EEESB_NSA_ILi1EEEEEEEENS5_IJNSA_ILi64EEESF_SF_EEENS_12float_e5m2_tENS5_IJlSC_lEEESH_SI_NS4_8TiledMMAINS4_8MMA_AtomIJNS4_10MMA_TraitsINS4_19SM100_MMA_F8F6F4_SSEJSH_SH_fSF_SF_NS4_17integral_constantINS4_4UMMA5MajorELSP_0EEESQ_NSN_INSO_7ScaleInELSR_0EEESS_EEEEEENS4_6LayoutINS5_IJSC_SC_SC_EEENS5_IJNSA_ILi0EEESX_SX_EEEEENS5_IJNS4_10UnderscoreES10_S10_EEEEENS4_23SM90_TMA_LOAD_MULTICASTENS4_14ComposedLayoutINS4_7SwizzleILi2ELi4ELi3EEENS4_18smem_ptr_flag_bitsILi8EEENSV_INS5_IJNSA_ILi8EEESF_EEENS5_IJSF_SC_EEEEEEEvNS4_8identityES13_S1D_vS1E_EENS_8epilogue10collective18CollectiveEpilogueINS1G_23Sm100TmaWarpSpecializedILi1ELi1ELi32ELb0ELb0EEEJSG_NS5_IJNSV_ISF_SC_EES1L_EEESH_SI_SH_SI_NS1G_6fusion15FusionCallbacksIS1K_NS1N_17LinearCombinationISH_fSH_fLNS_15FloatRoundStyleE2EEESG_S1M_JEEENS4_5SM1004TMEM4LOAD26SM100_TMEM_LOAD_16dp32b32xENS4_13SM90_TMA_LOADES1D_NS4_39AutoVectorizingCopyWithAssumedAlignmentILi128EEENS4_14SM90_TMA_STOREES1D_S1Z_S1Z_EEEvvEEEEvNT_6ParamsE)
        /*0044*/ 	.word	0x00000000
.L_29:


//--------------------- .nv.compat                --------------------------
	.section	.nv.compat,"",@"SHT_CUDA_COMPAT_INFO"
	.align	4
        /*0000*/ 	.byte	0x02, 0x09, 0x01, 0x00, 0x02, 0x02, 0x02, 0x00, 0x02, 0x05, 0x05, 0x00, 0x03, 0x07, 0x01, 0x01
        /*0010*/ 	.byte	0x02, 0x03, 0x01, 0x00, 0x02, 0x06, 0x01, 0x00, 0x04, 0x0b, 0x08, 0x00, 0x09, 0x00, 0x00, 0x00
        /*0020*/ 	.byte	0x00, 0x00, 0x00, 0x00


//--------------------- .nv.info._ZN7cutlass13device_kernelINS_4gemm6kernel13GemmUniversalIN4cute5tupleIJiiiiEEENS1_10collective13CollectiveMmaINS1_35MainloopSm100TmaUmmaWarpSpecializedILi27ELi2ELi4ENS5_IJNS4_1CILi4EEESB_NSA_ILi1EEEEEEEENS5_IJNSA_ILi64EEESF_SF_EEENS_12float_e5m2_tENS5_IJlSC_lEEESH_SI_NS4_8TiledMMAINS4_8MMA_AtomIJNS4_10MMA_TraitsINS4_19SM100_MMA_F8F6F4_SSEJSH_SH_fSF_SF_NS4_17integral_constantINS4_4UMMA5MajorELSP_0EEESQ_NSN_INSO_7ScaleInELSR_0EEESS_EEEEEENS4_6LayoutINS5_IJSC_SC_SC_EEENS5_IJNSA_ILi0EEESX_SX_EEEEENS5_IJNS4_10UnderscoreES10_S10_EEEEENS4_23SM90_TMA_LOAD_MULTICASTENS4_14ComposedLayoutINS4_7SwizzleILi2ELi4ELi3EEENS4_18smem_ptr_flag_bitsILi8EEENSV_INS5_IJNSA_ILi8EEESF_EEENS5_IJSF_SC_EEEEEEEvNS4_8identityES13_S1D_vS1E_EENS_8epilogue10collective18CollectiveEpilogueINS1G_23Sm100TmaWarpSpecializedILi1ELi1ELi32ELb0ELb0EEEJSG_NS5_IJNSV_ISF_SC_EES1L_EEESH_SI_SH_SI_NS1G_6fusion15FusionCallbacksIS1K_NS1N_17LinearCombinationISH_fSH_fLNS_15FloatRoundStyleE2EEESG_S1M_JEEENS4_5SM1004TMEM4LOAD26SM100_TMEM_LOAD_16dp32b32xENS4_13SM90_TMA_LOADES1D_NS4_39AutoVectorizingCopyWithAssumedAlignmentILi128EEENS4_14SM90_TMA_STOREES1D_S1Z_S1Z_EEEvvEEEEvNT_6ParamsE --------------------------
	.section	.nv.info._ZN7cutlass13device_kernelINS_4gemm6kernel13GemmUniversalIN4cute5tupleIJiiiiEEENS1_10collective13CollectiveMmaINS1_35MainloopSm100TmaUmmaWarpSpecializedILi27ELi2ELi4ENS5_IJNS4_1CILi4EEESB_NSA_ILi1EEEEEEEENS5_IJNSA_ILi64EEESF_SF_EEENS_12float_e5m2_tENS5_IJlSC_lEEESH_SI_NS4_8TiledMMAINS4_8MMA_AtomIJNS4_10MMA_TraitsINS4_19SM100_MMA_F8F6F4_SSEJSH_SH_fSF_SF_NS4_17integral_constantINS4_4UMMA5MajorELSP_0EEESQ_NSN_INSO_7ScaleInELSR_0EEESS_EEEEEENS4_6LayoutINS5_IJSC_SC_SC_EEENS5_IJNSA_ILi0EEESX_SX_EEEEENS5_IJNS4_10UnderscoreES10_S10_EEEEENS4_23SM90_TMA_LOAD_MULTICASTENS4_14ComposedLayoutINS4_7SwizzleILi2ELi4ELi3EEENS4_18smem_ptr_flag_bitsILi8EEENSV_INS5_IJNSA_ILi8EEESF_EEENS5_IJSF_SC_EEEEEEEvNS4_8identityES13_S1D_vS1E_EENS_8epilogue10collective18CollectiveEpilogueINS1G_23Sm100TmaWarpSpecializedILi1ELi1ELi32ELb0ELb0EEEJSG_NS5_IJNSV_ISF_SC_EES1L_EEESH_SI_SH_SI_NS1G_6fusion15FusionCallbacksIS1K_NS1N_17LinearCombinationISH_fSH_fLNS_15FloatRoundStyleE2EEESG_S1M_JEEENS4_5SM1004TMEM4LOAD26SM100_TMEM_LOAD_16dp32b32xENS4_13SM90_TMA_LOADES1D_NS4_39AutoVectorizingCopyWithAssumedAlignmentILi128EEENS4_14SM90_TMA_STOREES1D_S1Z_S1Z_EEEvvEEEEvNT_6ParamsE,"",@"SHT_CUDA_INFO"
	.sectionflags	@""
	.align	4


	//----- nvinfo : EIATTR_CUDA_API_VERSION
	.align		4
        /*0000*/ 	.byte	0x04, 0x37
        /*0002*/ 	.short	(.L_31 - .L_30)
.L_30:
        /*0004*/ 	.word	0x00000082


	//----- nvinfo : EIATTR_KPARAM_INFO
	.align		4
.L_31:
        /*0008*/ 	.byte	0x04, 0x17
        /*000a*/ 	.short	(.L_33 - .L_32)
.L_32:
        /*000c*/ 	.word	0x00000000
        /*0010*/ 	.short	0x0000
        /*0012*/ 	.short	0x0000
        /*0014*/ 	.byte	0x00, 0xf0, 0x01, 0x20


	//----- nvinfo : EIATTR_AT_ENTRY_FRAGMENTS
	.align		4
.L_33:
        /*0018*/ 	.byte	0x04, 0x4f
        /*001a*/ 	.short	(.L_35 - .L_34)


	//   ....[0]....
.L_34:
        /*001c*/ 	.word	0x00000006


	//----- nvinfo : EIATTR_RESERVED_SMEM_USED
	.align		4
.L_35:
        /*0020*/ 	.byte	0x01, 0x41
	.zero		2


	//----- nvinfo : EIATTR_SPARSE_MMA_MASK
	.align		4
        /*0024*/ 	.byte	0x03, 0x50
        /*0026*/ 	.short	0x0000


	//----- nvinfo : EIATTR_TCGEN05_1CTA_USED
	.align		4
        /*0028*/ 	.byte	0x01, 0x51
	.zero		2


	//----- nvinfo : EIATTR_MAXREG_COUNT
	.align		4
        /*002c*/ 	.byte	0x03, 0x1b
        /*002e*/ 	.short	0x00ff


	//----- nvinfo : EIATTR_NUM_BARRIERS
	.align		4
        /*0030*/ 	.byte	0x02, 0x4c
        /*0032*/ 	.byte	0x07
	.zero		1


	//----- nvinfo : EIATTR_EXTERNS
	.align		4
        /*0034*/ 	.byte	0x04, 0x0f
        /*0036*/ 	.short	(.L_37 - .L_36)


	//   ....[0]....
	.align		4
.L_36:
        /*0038*/ 	.word	index@(__assertfail)


	//----- nvinfo : EIATTR_MERCURY_ISA_VERSION
	.align		4
.L_37:
        /*003c*/ 	.byte	0x03, 0x5f
        /*003e*/ 	.short	0x0101


	//----- nvinfo : EIATTR_INT_WARP_WIDE_INSTR_OFFSETS
	.align		4
        /*0040*/ 	.byte	0x04, 0x31
        /*0042*/ 	.short	(.L_39 - .L_38)


	//   ....[0]....
.L_38:
        /*0044*/ 	.word	0x00004e00


	//   ....[1]....
        /*0048*/ 	.word	0x00004e30


	//   ....[2]....
        /*004c*/ 	.word	0x00004e80


	//   ....[3]....
        /*0050*/ 	.word	0x00005910


	//   ....[4]....
        /*0054*/ 	.word	0x000059c0


	//----- nvinfo : EIATTR_COOP_GROUP_MASK_REGIDS
	.align		4
.L_39:
        /*0058*/ 	.byte	0x04, 0x29
        /*005a*/ 	.short	(.L_41 - .L_40)


	//   ....[0]....
.L_40:
        /*005c*/ 	.word	0xffffffff


	//   ....[1]....
        /*0060*/ 	.word	0xffffffff


	//   ....[2]....
        /*0064*/ 	.word	0xffffffff


	//   ....[3]....
        /*0068*/ 	.word	0xffffffff


	//   ....[4]....
        /*006c*/ 	.word	0xffffffff


	//   ....[5]....
        /*0070*/ 	.word	0xffffffff


	//   ....[6]....
        /*0074*/ 	.word	0xffffffff


	//   ....[7]....
        /*0078*/ 	.word	0xffffffff


	//   ....[8]....
        /*007c*/ 	.word	0xffffffff


	//   ....[9]....
        /*0080*/ 	.word	0xffffffff


	//   ....[10]....
        /*0084*/ 	.word	0xffffffff


	//   ....[11]....
        /*0088*/ 	.word	0xffffffff


	//   ....[12]....
        /*008c*/ 	.word	0xffffffff


	//   ....[13]....
        /*0090*/ 	.word	0xffffffff


	//----- nvinfo : EIATTR_COOP_GROUP_INSTR_OFFSETS
	.align		4
.L_41:
        /*0094*/ 	.byte	0x04, 0x28
        /*0096*/ 	.short	(.L_43 - .L_42)


	//   ....[0]....
.L_42:
        /*0098*/ 	.word	0x00000090


	//   ....[1]....
        /*009c*/ 	.word	0x000004d0


	//   ....[2]....
        /*00a0*/ 	.word	0x00000990


	//   ....[3]....
        /*00a4*/ 	.word	0x00000ad0


	//   ....[4]....
        /*00a8*/ 	.word	0x00000bd0


	//   ....[5]....
        /*00ac*/ 	.word	0x00000d40


	//   ....[6]....
        /*00b0*/ 	.word	0x00000ee0


	//   ....[7]....
        /*00b4*/ 	.word	0x000010a0


	//   ....[8]....
        /*00b8*/ 	.word	0x000025d0


	//   ....[9]....
        /*00bc*/ 	.word	0x000040e0


	//   ....[10]....
        /*00c0*/ 	.word	0x000042f0


	//   ....[11]....
        /*00c4*/ 	.word	0x00004320


	//   ....[12]....
        /*00c8*/ 	.word	0x00004cf0


	//   ....[13]....
        /*00cc*/ 	.word	0x00004f20


	//----- nvinfo : EIATTR_VRC_CTA_INIT_COUNT
	.align		4
.L_43:
        /*00d0*/ 	.byte	0x02, 0x4a
        /*00d2*/ 	.byte	0x80
	.zero		1


	//----- nvinfo : EIATTR_SYSCALL_OFFSETS
	.align		4
        /*00d4*/ 	.byte	0x04, 0x46
        /*00d6*/ 	.short	(.L_45 - .L_44)


	//   ....[0]....
.L_44:
        /*00d8*/ 	.word	0x00006490


	//   ....[1]....
        /*00dc*/ 	.word	0x000065d0


	//   ....[2]....
        /*00e0*/ 	.word	0x00006d40


	//----- nvinfo : EIATTR_MBARRIER_INSTR_OFFSETS
	.align		4
.L_45:
        /*00e4*/ 	.byte	0x04, 0x39
        /*00e6*/ 	.short	(.L_47 - .L_46)


	//   ....[0]....
.L_46:
        /*00e8*/ 	.word	0x00000610
        /*00ec*/ 	.word	0x000000ff
        /*00f0*/ 	.word	0x00000000
        /*00f4*/ 	.short	0x0100
        /*00f6*/ 	.byte	0x06
	.zero		1


	//   ....[1]....
        /*00f8*/ 	.word	0x00000620
        /*00fc*/ 	.word	0x000000ff
        /*0100*/ 	.word	0x000000d8
        /*0104*/ 	.short	0x0100
        /*0106*/ 	.byte	0x06
	.zero		1


	//   ....[2]....
        /*0108*/ 	.word	0x00000630
        /*010c*/ 	.word	0x000000ff
        /*0110*/ 	.word	0x00000008
        /*0114*/ 	.short	0x0100
        /*0116*/ 	.byte	0x06
	.zero		1


	//   ....[3]....
        /*0118*/ 	.word	0x00000640
        /*011c*/ 	.word	0x000000ff
        /*0120*/ 	.word	0x000000e0
        /*0124*/ 	.short	0x0100
        /*0126*/ 	.byte	0x06
	.zero		1


	//   ....[4]....
        /*0128*/ 	.word	0x00000650
        /*012c*/ 	.word	0x000000ff
        /*0130*/ 	.word	0x00000010
        /*0134*/ 	.short	0x0100
        /*0136*/ 	.byte	0x06
	.zero		1


	//   ....[5]....
        /*0138*/ 	.word	0x00000660
        /*013c*/ 	.word	0x000000ff
        /*0140*/ 	.word	0x000000e8
        /*0144*/ 	.short	0x0100
        /*0146*/ 	.byte	0x06
	.zero		1


	//   ....[6]....
        /*0148*/ 	.word	0x00000670
        /*014c*/ 	.word	0x000000ff
        /*0150*/ 	.word	0x00000018
        /*0154*/ 	.short	0x0100
        /*0156*/ 	.byte	0x06
	.zero		1


	//   ....[7]....
        /*0158*/ 	.word	0x00000680
        /*015c*/ 	.word	0x000000ff
        /*0160*/ 	.word	0x000000f0
        /*0164*/ 	.short	0x0100
        /*0166*/ 	.byte	0x06
	.zero		1


	//   ....[8]....
        /*0168*/ 	.word	0x00000690
        /*016c*/ 	.word	0x000000ff
        /*0170*/ 	.word	0x00000020
        /*0174*/ 	.short	0x0100
        /*0176*/ 	.byte	0x06
	.zero		1


	//   ....[9]....
        /*0178*/ 	.word	0x000006a0
        /*017c*/ 	.word	0x000000ff
        /*0180*/ 	.word	0x000000f8
        /*0184*/ 	.short	0x0100
        /*0186*/ 	.byte	0x06
	.zero		1


	//   ....[10]....
        /*0188*/ 	.word	0x000006b0
        /*018c*/ 	.word	0x000000ff
        /*0190*/ 	.word	0x00000028
        /*0194*/ 	.short	0x0100
        /*0196*/ 	.byte	0x06
	.zero		1


	//   ....[11]....
        /*0198*/ 	.word	0x000006c0
        /*019c*/ 	.word	0x000000ff
        /*01a0*/ 	.word	0x00000100
        /*01a4*/ 	.short	0x0100
        /*01a6*/ 	.byte	0x06
	.zero		1


	//   ....[12]....
        /*01a8*/ 	.word	0x000006d0
        /*01ac*/ 	.word	0x000000ff
        /*01b0*/ 	.word	0x00000030
        /*01b4*/ 	.short	0x0100
        /*01b6*/ 	.byte	0x06
	.zero		1


	//   ....[13]....
        /*01b8*/ 	.word	0x000006e0
        /*01bc*/ 	.word	0x000000ff
        /*01c0*/ 	.word	0x00000108
        /*01c4*/ 	.short	0x0100
        /*01c6*/ 	.byte	0x06
	.zero		1


	//   ....[14]....
        /*01c8*/ 	.word	0x000006f0
        /*01cc*/ 	.word	0x000000ff
        /*01d0*/ 	.word	0x00000038
        /*01d4*/ 	.short	0x0100
        /*01d6*/ 	.byte	0x06
	.zero		1


	//   ....[15]....
        /*01d8*/ 	.word	0x00000700
        /*01dc*/ 	.word	0x000000ff
        /*01e0*/ 	.word	0x00000110
        /*01e4*/ 	.short	0x0100
        /*01e6*/ 	.byte	0x06
	.zero		1


	//   ....[16]....
        /*01e8*/ 	.word	0x00000710
        /*01ec*/ 	.word	0x000000ff
        /*01f0*/ 	.word	0x00000040
        /*01f4*/ 	.short	0x0100
        /*01f6*/ 	.byte	0x06
	.zero		1


	//   ....[17]....
        /*01f8*/ 	.word	0x00000720
        /*01fc*/ 	.word	0x000000ff
        /*0200*/ 	.word	0x00000118
        /*0204*/ 	.short	0x0100
        /*0206*/ 	.byte	0x06
	.zero		1


	//   ....[18]....
        /*0208*/ 	.word	0x00000730
        /*020c*/ 	.word	0x000000ff
        /*0210*/ 	.word	0x00000048
        /*0214*/ 	.short	0x0100
        /*0216*/ 	.byte	0x06
	.zero		1


	//   ....[19]....
        /*0218*/ 	.word	0x00000740
        /*021c*/ 	.word	0x000000ff
        /*0220*/ 	.word	0x00000120
        /*0224*/ 	.short	0x0100
        /*0226*/ 	.byte	0x06
	.zero		1


	//   ....[20]....
        /*0228*/ 	.word	0x00000750
        /*022c*/ 	.word	0x000000ff
        /*0230*/ 	.word	0x00000050
        /*0234*/ 	.short	0x0100
        /*0236*/ 	.byte	0x06
	.zero		1


	//   ....[21]....
        /*0238*/ 	.word	0x00000760
        /*023c*/ 	.word	0x000000ff
        /*0240*/ 	.word	0x00000128
        /*0244*/ 	.short	0x0100
        /*0246*/ 	.byte	0x06
	.zero		1


	//   ....[22]....
        /*0248*/ 	.word	0x00000770
        /*024c*/ 	.word	0x000000ff
        /*0250*/ 	.word	0x00000058
        /*0254*/ 	.short	0x0100
        /*0256*/ 	.byte	0x06
	.zero		1


	//   ....[23]....
        /*0258*/ 	.word	0x00000780
        /*025c*/ 	.word	0x000000ff
        /*0260*/ 	.word	0x00000130
        /*0264*/ 	.short	0x0100
        /*0266*/ 	.byte	0x06
	.zero		1


	//   ....[24]....
        /*0268*/ 	.word	0x00000790
        /*026c*/ 	.word	0x000000ff
        /*0270*/ 	.word	0x00000060
        /*0274*/ 	.short	0x0100
        /*0276*/ 	.byte	0x06
	.zero		1


	//   ....[25]....
        /*0278*/ 	.word	0x000007a0
        /*027c*/ 	.word	0x000000ff
        /*0280*/ 	.word	0x00000138
        /*0284*/ 	.short	0x0100
        /*0286*/ 	.byte	0x06
	.zero		1


	//   ....[26]....
        /*0288*/ 	.word	0x000007b0
        /*028c*/ 	.word	0x000000ff
        /*0290*/ 	.word	0x00000068
        /*0294*/ 	.short	0x0100
        /*0296*/ 	.byte	0x06
	.zero		1


	//   ....[27]....
        /*0298*/ 	.word	0x000007c0
        /*029c*/ 	.word	0x000000ff
        /*02a0*/ 	.word	0x00000140
        /*02a4*/ 	.short	0x0100
        /*02a6*/ 	.byte	0x06
	.zero		1


	//   ....[28]....
        /*02a8*/ 	.word	0x000007d0
        /*02ac*/ 	.word	0x000000ff
        /*02b0*/ 	.word	0x00000070
        /*02b4*/ 	.short	0x0100
        /*02b6*/ 	.byte	0x06
	.zero		1


	//   ....[29]....
        /*02b8*/ 	.word	0x000007e0
        /*02bc*/ 	.word	0x000000ff
        /*02c0*/ 	.word	0x00000148
        /*02c4*/ 	.short	0x0100
        /*02c6*/ 	.byte	0x06
	.zero		1


	//   ....[30]....
        /*02c8*/ 	.word	0x000007f0
        /*02cc*/ 	.word	0x000000ff
        /*02d0*/ 	.word	0x00000078
        /*02d4*/ 	.short	0x0100
        /*02d6*/ 	.byte	0x06
	.zero		1


	//   ....[31]....
        /*02d8*/ 	.word	0x00000800
        /*02dc*/ 	.word	0x000000ff
        /*02e0*/ 	.word	0x00000150
        /*02e4*/ 	.short	0x0100
        /*02e6*/ 	.byte	0x06
	.zero		1


	//   ....[32]....
        /*02e8*/ 	.word	0x00000810
        /*02ec*/ 	.word	0x000000ff
        /*02f0*/ 	.word	0x00000080
        /*02f4*/ 	.short	0x0100
        /*02f6*/ 	.byte	0x06
	.zero		1


	//   ....[33]....
        /*02f8*/ 	.word	0x00000820
        /*02fc*/ 	.word	0x000000ff
        /*0300*/ 	.word	0x00000158
        /*0304*/ 	.short	0x0100
        /*0306*/ 	.byte	0x06
	.zero		1


	//   ....[34]....
        /*0308*/ 	.word	0x00000830
        /*030c*/ 	.word	0x000000ff
        /*0310*/ 	.word	0x00000088
        /*0314*/ 	.short	0x0100
        /*0316*/ 	.byte	0x06
	.zero		1


	//   ....[35]....
        /*0318*/ 	.word	0x00000840
        /*031c*/ 	.word	0x000000ff
        /*0320*/ 	.word	0x00000160
        /*0324*/ 	.short	0x0100
        /*0326*/ 	.byte	0x06
	.zero		1


	//   ....[36]....
        /*0328*/ 	.word	0x00000850
        /*032c*/ 	.word	0x000000ff
        /*0330*/ 	.word	0x00000090
        /*0334*/ 	.short	0x0100
        /*0336*/ 	.byte	0x06
	.zero		1


	//   ....[37]....
        /*0338*/ 	.word	0x00000860
        /*033c*/ 	.word	0x000000ff
        /*0340*/ 	.word	0x00000168
        /*0344*/ 	.short	0x0100
        /*0346*/ 	.byte	0x06
	.zero		1


	//   ....[38]....
        /*0348*/ 	.word	0x00000870
        /*034c*/ 	.word	0x000000ff
        /*0350*/ 	.word	0x00000098
        /*0354*/ 	.short	0x0100
        /*0356*/ 	.byte	0x06
	.zero		1


	//   ....[39]....
        /*0358*/ 	.word	0x00000880
        /*035c*/ 	.word	0x000000ff
        /*0360*/ 	.word	0x00000170
        /*0364*/ 	.short	0x0100
        /*0366*/ 	.byte	0x06
	.zero		1


	//   ....[40]....
        /*0368*/ 	.word	0x00000890
        /*036c*/ 	.word	0x000000ff
        /*0370*/ 	.word	0x000000a0
        /*0374*/ 	.short	0x0100
        /*0376*/ 	.byte	0x06
	.zero		1


	//   ....[41]....
        /*0378*/ 	.word	0x000008a0
        /*037c*/ 	.word	0x000000ff
        /*0380*/ 	.word	0x00000178
        /*0384*/ 	.short	0x0100
        /*0386*/ 	.byte	0x06
	.zero		1


	//   ....[42]....
        /*0388*/ 	.word	0x000008b0
        /*038c*/ 	.word	0x000000ff
        /*0390*/ 	.word	0x000000a8
        /*0394*/ 	.short	0x0100
        /*0396*/ 	.byte	0x06
	.zero		1


	//   ....[43]....
        /*0398*/ 	.word	0x000008c0
        /*039c*/ 	.word	0x000000ff
        /*03a0*/ 	.word	0x00000180
        /*03a4*/ 	.short	0x0100
        /*03a6*/ 	.byte	0x06
	.zero		1


	//   ....[44]....
        /*03a8*/ 	.word	0x000008d0
        /*03ac*/ 	.word	0x000000ff
        /*03b0*/ 	.word	0x000000b0
        /*03b4*/ 	.short	0x0100
        /*03b6*/ 	.byte	0x06
	.zero		1


	//   ....[45]....
        /*03b8*/ 	.word	0x000008e0
        /*03bc*/ 	.word	0x000000ff
        /*03c0*/ 	.word	0x00000188
        /*03c4*/ 	.short	0x0100
        /*03c6*/ 	.byte	0x06
	.zero		1


	//   ....[46]....
        /*03c8*/ 	.word	0x000008f0
        /*03cc*/ 	.word	0x000000ff
        /*03d0*/ 	.word	0x000000b8
        /*03d4*/ 	.short	0x0100
        /*03d6*/ 	.byte	0x06
	.zero		1


	//   ....[47]....
        /*03d8*/ 	.word	0x00000900
        /*03dc*/ 	.word	0x000000ff
        /*03e0*/ 	.word	0x00000190
        /*03e4*/ 	.short	0x0100
        /*03e6*/ 	.byte	0x06
	.zero		1


	//   ....[48]....
        /*03e8*/ 	.word	0x00000910
        /*03ec*/ 	.word	0x000000ff
        /*03f0*/ 	.word	0x000000c0
        /*03f4*/ 	.short	0x0100
        /*03f6*/ 	.byte	0x06
	.zero		1


	//   ....[49]....
        /*03f8*/ 	.word	0x00000920
        /*03fc*/ 	.word	0x000000ff
        /*0400*/ 	.word	0x00000198
        /*0404*/ 	.short	0x0100
        /*0406*/ 	.byte	0x06
	.zero		1


	//   ....[50]....
        /*0408*/ 	.word	0x00000930
        /*040c*/ 	.word	0x000000ff
        /*0410*/ 	.word	0x000000c8
        /*0414*/ 	.short	0x0100
        /*0416*/ 	.byte	0x06
	.zero		1


	//   ....[51]....
        /*0418*/ 	.word	0x00000940
        /*041c*/ 	.word	0x000000ff
        /*0420*/ 	.word	0x000001a0
        /*0424*/ 	.short	0x0100
        /*0426*/ 	.byte	0x06
	.zero		1


	//   ....[52]....
        /*0428*/ 	.word	0x00000950
        /*042c*/ 	.word	0x000000ff
        /*0430*/ 	.word	0x000000d0
        /*0434*/ 	.short	0x0100
        /*0436*/ 	.byte	0x06
	.zero		1


	//   ....[53]....
        /*0438*/ 	.word	0x00000960
        /*043c*/ 	.word	0x000000ff
        /*0440*/ 	.word	0x000001a8
        /*0444*/ 	.short	0x0100
        /*0446*/ 	.byte	0x06
	.zero		1


	//   ....[54]....
        /*0448*/ 	.word	0x00000aa0
        /*044c*/ 	.word	0x000000ff
        /*0450*/ 	.word	0x000001b0
        /*0454*/ 	.short	0x0100
        /*0456*/ 	.byte	0x06
	.zero		1


	//   ....[55]....
        /*0458*/ 	.word	0x00000ab0
        /*045c*/ 	.word	0x000000ff
        /*0460*/ 	.word	0x000001b8
        /*0464*/ 	.short	0x0100
        /*0466*/ 	.byte	0x06
	.zero		1


	//   ....[56]....
        /*0468*/ 	.word	0x00000ba0
        /*046c*/ 	.word	0x000000ff
        /*0470*/ 	.word	0x000001c0
        /*0474*/ 	.short	0x0100
        /*0476*/ 	.byte	0x05
	.zero		1


	//   ....[57]....
        /*0478*/ 	.word	0x00000bb0
        /*047c*/ 	.word	0x000000ff
        /*0480*/ 	.word	0x000001c8
        /*0484*/ 	.short	0x0100
        /*0486*/ 	.byte	0x05
	.zero		1


	//   ....[58]....
        /*0488*/ 	.word	0x00000cf0
        /*048c*/ 	.word	0x000000ff
        /*0490*/ 	.word	0x000001d0
        /*0494*/ 	.short	0x0100
        /*0496*/ 	.byte	0x05
	.zero		1


	//   ....[59]....
        /*0498*/ 	.word	0x00000d00
        /*049c*/ 	.word	0x000000ff
        /*04a0*/ 	.word	0x000001e0
        /*04a4*/ 	.short	0x0100
        /*04a6*/ 	.byte	0x05
	.zero		1


	//   ....[60]....
        /*04a8*/ 	.word	0x00000d10
        /*04ac*/ 	.word	0x000000ff
        /*04b0*/ 	.word	0x000001d8
        /*04b4*/ 	.short	0x0100
        /*04b6*/ 	.byte	0x05
	.zero		1


	//   ....[61]....
        /*04b8*/ 	.word	0x00000d20
        /*04bc*/ 	.word	0x000000ff
        /*04c0*/ 	.word	0x000001e8
        /*04c4*/ 	.short	0x0100
        /*04c6*/ 	.byte	0x05
	.zero		1


	//   ....[62]....
        /*04c8*/ 	.word	0x00000e50
        /*04cc*/ 	.word	0x000000ff
        /*04d0*/ 	.word	0x000001f0
        /*04d4*/ 	.short	0x0100
        /*04d6*/ 	.byte	0x06
	.zero		1


	//   ....[63]....
        /*04d8*/ 	.word	0x00000e60
        /*04dc*/ 	.word	0x000000ff
        /*04e0*/ 	.word	0x00000210
        /*04e4*/ 	.short	0x0100
        /*04e6*/ 	.byte	0x06
	.zero		1


	//   ....[64]....
        /*04e8*/ 	.word	0x00000e70
        /*04ec*/ 	.word	0x000000ff
        /*04f0*/ 	.word	0x000001f8
        /*04f4*/ 	.short	0x0100
        /*04f6*/ 	.byte	0x06
	.zero		1


	//   ....[65]....
        /*04f8*/ 	.word	0x00000e80
        /*04fc*/ 	.word	0x000000ff
        /*0500*/ 	.word	0x00000218
        /*0504*/ 	.short	0x0100
        /*0506*/ 	.byte	0x06
	.zero		1


	//   ....[66]....
        /*0508*/ 	.word	0x00000e90
        /*050c*/ 	.word	0x000000ff
        /*0510*/ 	.word	0x00000200
        /*0514*/ 	.short	0x0100
        /*0516*/ 	.byte	0x06
	.zero		1


	//   ....[67]....
        /*0518*/ 	.word	0x00000ea0
        /*051c*/ 	.word	0x000000ff
        /*0520*/ 	.word	0x00000220
        /*0524*/ 	.short	0x0100
        /*0526*/ 	.byte	0x06
	.zero		1


	//   ....[68]....
        /*0528*/ 	.word	0x00000eb0
        /*052c*/ 	.word	0x000000ff
        /*0530*/ 	.word	0x00000208
        /*0534*/ 	.short	0x0100
        /*0536*/ 	.byte	0x06
	.zero		1


	//   ....[69]....
        /*0538*/ 	.word	0x00000ec0
        /*053c*/ 	.word	0x000000ff
        /*0540*/ 	.word	0x00000228
        /*0544*/ 	.short	0x0100
        /*0546*/ 	.byte	0x06
	.zero		1


	//   ....[70]....
        /*0548*/ 	.word	0x00000fb0
        /*054c*/ 	.word	0x000000ff
        /*0550*/ 	.word	0x00000230
        /*0554*/ 	.short	0x0100
        /*0556*/ 	.byte	0x05
	.zero		1


	//   ....[71]....
        /*0558*/ 	.word	0x00000fc0
        /*055c*/ 	.word	0x000000ff
        /*0560*/ 	.word	0x00000240
        /*0564*/ 	.short	0x0100
        /*0566*/ 	.byte	0x05
	.zero		1


	//   ....[72]....
        /*0568*/ 	.word	0x00000fd0
        /*056c*/ 	.word	0x000000ff
        /*0570*/ 	.word	0x00000238
        /*0574*/ 	.short	0x0100
        /*0576*/ 	.byte	0x05
	.zero		1


	//   ....[73]....
        /*0578*/ 	.word	0x00000fe0
        /*057c*/ 	.word	0x000000ff
        /*0580*/ 	.word	0x00000248
        /*0584*/ 	.short	0x0100
        /*0586*/ 	.byte	0x05
	.zero		1


	//   ....[74]....
        /*0588*/ 	.word	0x00001e00
        /*058c*/ 	.word	0x00000000
        /*0590*/ 	.word	0x00000240
        /*0594*/ 	.short	0x010a
        /*0596*/ 	.byte	0xff
	.zero		1


	//   ....[75]....
        /*0598*/ 	.word	0x00001e30
        /*059c*/ 	.word	0x00000000
        /*05a0*/ 	.word	0x00000230
        /*05a4*/ 	.short	0x0101
        /*05a6*/ 	.byte	0xff
	.zero		1


	//   ....[76]....
        /*05a8*/ 	.word	0x00001f10
        /*05ac*/ 	.word	0x000000ff
        /*05b0*/ 	.word	0x000000d8
        /*05b4*/ 	.short	0x010a
        /*05b6*/ 	.byte	0x04
	.zero		1


	//   ....[77]....
        /*05b8*/ 	.word	0x00001f90
        /*05bc*/ 	.word	0x000000ff
        /*05c0*/ 	.word	0x000000d8
        /*05c4*/ 	.short	0x010a
        /*05c6*/ 	.byte	0x21
	.zero		1


	//   ....[78]....
        /*05c8*/ 	.word	0x00002120
        /*05cc*/ 	.word	0x000000ff
        /*05d0*/ 	.word	0x000000d8
        /*05d4*/ 	.short	0x010a
        /*05d6*/ 	.byte	0x05
	.zero		1


	//   ....[79]....
        /*05d8*/ 	.word	0x00002260
        /*05dc*/ 	.word	0x000000ff
        /*05e0*/ 	.word	0x000001c8
        /*05e4*/ 	.short	0x0101
        /*05e6*/ 	.byte	0x1a
	.zero		1


	//   ....[80]....
        /*05e8*/ 	.word	0x00002280
        /*05ec*/ 	.word	0x000000ff
        /*05f0*/ 	.word	0x000000d8
        /*05f4*/ 	.short	0x010a
        /*05f6*/ 	.byte	0x04
	.zero		1


	//   ....[81]....
        /*05f8*/ 	.word	0x00002300
        /*05fc*/ 	.word	0x000000ff
        /*0600*/ 	.word	0x000000d8
        /*0604*/ 	.short	0x010a
        /*0606*/ 	.byte	0x11
	.zero		1


	//   ....[82]....
        /*0608*/ 	.word	0x00002490
        /*060c*/ 	.word	0x000000ff
        /*0610*/ 	.word	0x000000d8
        /*0614*/ 	.short	0x010a
        /*0616*/ 	.byte	0x04
	.zero		1


	//   ....[83]....
        /*0618*/ 	.word	0x00002600
        /*061c*/ 	.word	0x00000003
        /*0620*/ 	.word	0x000001d0
        /*0624*/ 	.short	0x010a
        /*0626*/ 	.byte	0xff
	.zero		1


	//   ....[84]....
        /*0628*/ 	.word	0x00002750
        /*062c*/ 	.word	0x00000000
        /*0630*/ 	.word	0x00000000
        /*0634*/ 	.short	0x0101
        /*0636*/ 	.byte	0xff
	.zero		1


	//   ....[85]....
        /*0638*/ 	.word	0x00002c70
        /*063c*/ 	.word	0x000000ff
        /*0640*/ 	.word	0x00000000
        /*0644*/ 	.short	0x010a
        /*0646*/ 	.byte	0x04
	.zero		1


	//   ....[86]....
        /*0648*/ 	.word	0x00002d00
        /*064c*/ 	.word	0x000000ff
        /*0650*/ 	.word	0x00000000
        /*0654*/ 	.short	0x010a
        /*0656*/ 	.byte	0x04
	.zero		1


	//   ....[87]....
        /*0658*/ 	.word	0x00002d90
        /*065c*/ 	.word	0x000000ff
        /*0660*/ 	.word	0x00000000
        /*0664*/ 	.short	0x010a
        /*0666*/ 	.byte	0x04
	.zero		1


	//   ....[88]....
        /*0668*/ 	.word	0x00002e20
        /*066c*/ 	.word	0x000000ff
        /*0670*/ 	.word	0x00000000
        /*0674*/ 	.short	0x010a
        /*0676*/ 	.byte	0x04
	.zero		1


	//   ....[89]....
        /*0678*/ 	.word	0x00002eb0
        /*067c*/ 	.word	0x000000ff
        /*0680*/ 	.word	0x00000000
        /*0684*/ 	.short	0x010a
        /*0686*/ 	.byte	0x04
	.zero		1


	//   ....[90]....
        /*0688*/ 	.word	0x00002f40
        /*068c*/ 	.word	0x000000ff
        /*0690*/ 	.word	0x00000000
        /*0694*/ 	.short	0x010a
        /*0696*/ 	.byte	0x04
	.zero		1


	//   ....[91]....
        /*0698*/ 	.word	0x00002fd0
        /*069c*/ 	.word	0x000000ff
        /*06a0*/ 	.word	0x00000000
        /*06a4*/ 	.short	0x010a
        /*06a6*/ 	.byte	0x04
	.zero		1


	//   ....[92]....
        /*06a8*/ 	.word	0x00003060
        /*06ac*/ 	.word	0x000000ff
        /*06b0*/ 	.word	0x00000000
        /*06b4*/ 	.short	0x010a
        /*06b6*/ 	.byte	0x04
	.zero		1


	//   ....[93]....
        /*06b8*/ 	.word	0x000030f0
        /*06bc*/ 	.word	0x000000ff
        /*06c0*/ 	.word	0x00000000
        /*06c4*/ 	.short	0x010a
        /*06c6*/ 	.byte	0x04
	.zero		1


	//   ....[94]....
        /*06c8*/ 	.word	0x00003180
        /*06cc*/ 	.word	0x000000ff
        /*06d0*/ 	.word	0x00000000
        /*06d4*/ 	.short	0x010a
        /*06d6*/ 	.byte	0x04
	.zero		1


	//   ....[95]....
        /*06d8*/ 	.word	0x00003210
        /*06dc*/ 	.word	0x000000ff
        /*06e0*/ 	.word	0x00000000
        /*06e4*/ 	.short	0x010a
        /*06e6*/ 	.byte	0x04
	.zero		1


	//   ....[96]....
        /*06e8*/ 	.word	0x000032a0
        /*06ec*/ 	.word	0x000000ff
        /*06f0*/ 	.word	0x00000000
        /*06f4*/ 	.short	0x010a
        /*06f6*/ 	.byte	0x04
	.zero		1


	//   ....[97]....
        /*06f8*/ 	.word	0x00003330
        /*06fc*/ 	.word	0x000000ff
        /*0700*/ 	.word	0x00000000
        /*0704*/ 	.short	0x010a
        /*0706*/ 	.byte	0x04
	.zero		1


	//   ....[98]....
        /*0708*/ 	.word	0x000033c0
        /*070c*/ 	.word	0x000000ff
        /*0710*/ 	.word	0x00000000
        /*0714*/ 	.short	0x010a
        /*0716*/ 	.byte	0x04
	.zero		1


	//   ....[99]....
        /*0718*/ 	.word	0x00003450
        /*071c*/ 	.word	0x000000ff
        /*0720*/ 	.word	0x00000000
        /*0724*/ 	.short	0x010a
        /*0726*/ 	.byte	0x04
	.zero		1


	//   ....[100]....
        /*0728*/ 	.word	0x000034e0
        /*072c*/ 	.word	0x000000ff
        /*0730*/ 	.word	0x00000000
        /*0734*/ 	.short	0x010a
        /*0736*/ 	.byte	0x04
	.zero		1


	//   ....[101]....
        /*0738*/ 	.word	0x00003570
        /*073c*/ 	.word	0x000000ff
        /*0740*/ 	.word	0x00000000
        /*0744*/ 	.short	0x010a
        /*0746*/ 	.byte	0x04
	.zero		1


	//   ....[102]....
        /*0748*/ 	.word	0x00003600
        /*074c*/ 	.word	0x000000ff
        /*0750*/ 	.word	0x00000000
        /*0754*/ 	.short	0x010a
        /*0756*/ 	.byte	0x04
	.zero		1


	//   ....[103]....
        /*0758*/ 	.word	0x00003690
        /*075c*/ 	.word	0x000000ff
        /*0760*/ 	.word	0x00000000
        /*0764*/ 	.short	0x010a
        /*0766*/ 	.byte	0x04
	.zero		1


	//   ....[104]....
        /*0768*/ 	.word	0x00003720
        /*076c*/ 	.word	0x000000ff
        /*0770*/ 	.word	0x00000000
        /*0774*/ 	.short	0x010a
        /*0776*/ 	.byte	0x04
	.zero		1


	//   ....[105]....
        /*0778*/ 	.word	0x000037b0
        /*077c*/ 	.word	0x000000ff
        /*0780*/ 	.word	0x00000000
        /*0784*/ 	.short	0x010a
        /*0786*/ 	.byte	0x04
	.zero		1


	//   ....[106]....
        /*0788*/ 	.word	0x00003840
        /*078c*/ 	.word	0x000000ff
        /*0790*/ 	.word	0x00000000
        /*0794*/ 	.short	0x010a
        /*0796*/ 	.byte	0x04
	.zero		1


	//   ....[107]....
        /*0798*/ 	.word	0x000038d0
        /*079c*/ 	.word	0x000000ff
        /*07a0*/ 	.word	0x00000000
        /*07a4*/ 	.short	0x010a
        /*07a6*/ 	.byte	0x04
	.zero		1


	//   ....[108]....
        /*07a8*/ 	.word	0x00003960
        /*07ac*/ 	.word	0x000000ff
        /*07b0*/ 	.word	0x00000000
        /*07b4*/ 	.short	0x010a
        /*07b6*/ 	.byte	0x04
	.zero		1


	//   ....[109]....
        /*07b8*/ 	.word	0x000039f0
        /*07bc*/ 	.word	0x000000ff
        /*07c0*/ 	.word	0x00000000
        /*07c4*/ 	.short	0x010a
        /*07c6*/ 	.byte	0x04
	.zero		1


	//   ....[110]....
        /*07c8*/ 	.word	0x00003a80
        /*07cc*/ 	.word	0x000000ff
        /*07d0*/ 	.word	0x00000000
        /*07d4*/ 	.short	0x010a
        /*07d6*/ 	.byte	0x04
	.zero		1


	//   ....[111]....
        /*07d8*/ 	.word	0x00003b20
        /*07dc*/ 	.word	0x00000000
        /*07e0*/ 	.word	0x00000000
        /*07e4*/ 	.short	0x010a
        /*07e6*/ 	.byte	0xff
	.zero		1


	//   ....[112]....
        /*07e8*/ 	.word	0x00003c40
        /*07ec*/ 	.word	0x00000002
        /*07f0*/ 	.word	0x00000230
        /*07f4*/ 	.short	0x010a
        /*07f6*/ 	.byte	0xff
	.zero		1


	//   ....[113]....
        /*07f8*/ 	.word	0x00003cb0
        /*07fc*/ 	.word	0x00000002
        /*0800*/ 	.word	0x00000000
        /*0804*/ 	.short	0x0101
        /*0806*/ 	.byte	0xff
	.zero		1


	//   ....[114]....
        /*0808*/ 	.word	0x00003cd0
        /*080c*/ 	.word	0x000000ff
        /*0810*/ 	.word	0x000001e0
        /*0814*/ 	.short	0x010a
        /*0816*/ 	.byte	0x05
	.zero		1


	//   ....[115]....
        /*0818*/ 	.word	0x00003df0
        /*081c*/ 	.word	0x00000002
        /*0820*/ 	.word	0x000001d0
        /*0824*/ 	.short	0x010a
        /*0826*/ 	.byte	0xff
	.zero		1


	//   ....[116]....
        /*0828*/ 	.word	0x00003ef0
        /*082c*/ 	.word	0x00000002
        /*0830*/ 	.word	0x00000000
        /*0834*/ 	.short	0x0101
        /*0836*/ 	.byte	0xff
	.zero		1


	//   ....[117]....
        /*0838*/ 	.word	0x00003f80
        /*083c*/ 	.word	0x000000ff
        /*0840*/ 	.word	0x000001e0
        /*0844*/ 	.short	0x0106
        /*0846*/ 	.byte	0x05
	.zero		1


	//   ....[118]....
        /*0848*/ 	.word	0x00003fa0
        /*084c*/ 	.word	0x000000ff
        /*0850*/ 	.word	0x000001e0
        /*0854*/ 	.short	0x010a
        /*0856*/ 	.byte	0x05
	.zero		1


	//   ....[119]....
        /*0858*/ 	.word	0x00004030
        /*085c*/ 	.word	0x000000ff
        /*0860*/ 	.word	0x000001e0
        /*0864*/ 	.short	0x0106
        /*0866*/ 	.byte	0x04
	.zero		1


	//   ....[120]....
        /*0868*/ 	.word	0x00004070
        /*086c*/ 	.word	0x00000000
        /*0870*/ 	.word	0x000001e0
        /*0874*/ 	.short	0x010a
        /*0876*/ 	.byte	0xff
	.zero		1


	//   ....[121]....
        /*0878*/ 	.word	0x00004580
        /*087c*/ 	.word	0x00000000
        /*0880*/ 	.word	0x000001d0
        /*0884*/ 	.short	0x010a
        /*0886*/ 	.byte	0xff
	.zero		1


	//   ....[122]....
        /*0888*/ 	.word	0x00004680
        /*088c*/ 	.word	0x00000003
        /*0890*/ 	.word	0x00000000
        /*0894*/ 	.short	0x0101
        /*0896*/ 	.byte	0xff
	.zero		1


	//   ....[123]....
        /*0898*/ 	.word	0x00004690
        /*089c*/ 	.word	0x000000ff
        /*08a0*/ 	.word	0x00000000
        /*08a4*/ 	.short	0x010a
        /*08a6*/ 	.byte	0x04
	.zero		1


	//   ....[124]....
        /*08a8*/ 	.word	0x00004710
        /*08ac*/ 	.word	0x000000ff
        /*08b0*/ 	.word	0x00000210
        /*08b4*/ 	.short	0x010a
        /*08b6*/ 	.byte	0x08
	.zero		1


	//   ....[125]....
        /*08b8*/ 	.word	0x000047f0
        /*08bc*/ 	.word	0x000000ff
        /*08c0*/ 	.word	0x00000000
        /*08c4*/ 	.short	0x010a
        /*08c6*/ 	.byte	0x07
	.zero		1


	//   ....[126]....
        /*08c8*/ 	.word	0x00004930
        /*08cc*/ 	.word	0x000000ff
        /*08d0*/ 	.word	0x00000000
        /*08d4*/ 	.short	0x010a
        /*08d6*/ 	.byte	0x04
	.zero		1


	//   ....[127]....
        /*08d8*/ 	.word	0x00004b20
        /*08dc*/ 	.word	0x000000ff
        /*08e0*/ 	.word	0x00000000
        /*08e4*/ 	.short	0x010a
        /*08e6*/ 	.byte	0x05
	.zero		1


	//   ....[128]....
        /*08e8*/ 	.word	0x00004bb0
        /*08ec*/ 	.word	0x000000ff
        /*08f0*/ 	.word	0x00000000
        /*08f4*/ 	.short	0x010a
        /*08f6*/ 	.byte	0x05
	.zero		1


	//   ....[129]....
        /*08f8*/ 	.word	0x00004c40
        /*08fc*/ 	.word	0x000000ff
        /*0900*/ 	.word	0x00000000
        /*0904*/ 	.short	0x010a
        /*0906*/ 	.byte	0x05
	.zero		1


	//   ....[130]....
        /*0908*/ 	.word	0x00004cd0
        /*090c*/ 	.word	0x000000ff
        /*0910*/ 	.word	0x00000000
        /*0914*/ 	.short	0x010a
        /*0916*/ 	.byte	0x07
	.zero		1


	//   ....[131]....
        /*0918*/ 	.word	0x00005160
        /*091c*/ 	.word	0x00000007
        /*0920*/ 	.word	0x000001d0
        /*0924*/ 	.short	0x010a
        /*0926*/ 	.byte	0xff
	.zero		1


	//   ....[132]....
        /*0928*/ 	.word	0x000052d0
        /*092c*/ 	.word	0x00000000
        /*0930*/ 	.word	0x00000000
        /*0934*/ 	.short	0x0101
        /*0936*/ 	.byte	0xff
	.zero		1


	//   ....[133]....
        /*0938*/ 	.word	0x000056e0
        /*093c*/ 	.word	0x000000ff
        /*0940*/ 	.word	0x000001c8
        /*0944*/ 	.short	0x010a
        /*0946*/ 	.byte	0x13
	.zero		1


	//   ....[134]....
        /*0948*/ 	.word	0x00005850
        /*094c*/ 	.word	0x000000ff
        /*0950*/ 	.word	0x000001b8
        /*0954*/ 	.short	0x010a
        /*0956*/ 	.byte	0x13
	.zero		1


	//   ....[135]....
        /*0958*/ 	.word	0x00005a60
        /*095c*/ 	.word	0x000000ff
        /*0960*/ 	.word	0x000001b0
        /*0964*/ 	.short	0x010b
        /*0966*/ 	.byte	0x13
	.zero		1


	//   ....[136]....
        /*0968*/ 	.word	0x00005a70
        /*096c*/ 	.word	0x000000ff
        /*0970*/ 	.word	0x00000000
        /*0974*/ 	.short	0x0101
        /*0976*/ 	.byte	0x36
	.zero		1


	//   ....[137]....
        /*0978*/ 	.word	0x00005ab0
        /*097c*/ 	.word	0x00000000
        /*0980*/ 	.word	0x000001b8
        /*0984*/ 	.short	0x010a
        /*0986*/ 	.byte	0xff
	.zero		1


	//   ....[138]....
        /*0988*/ 	.word	0x00005df0
        /*098c*/ 	.word	0x00000003
        /*0990*/ 	.word	0x000001d0
        /*0994*/ 	.short	0x010a
        /*0996*/ 	.byte	0xff
	.zero		1


	//   ....[139]....
        /*0998*/ 	.word	0x00005f70
        /*099c*/ 	.word	0x00000000
        /*09a0*/ 	.word	0x00000000
        /*09a4*/ 	.short	0x0101
        /*09a6*/ 	.byte	0xff
	.zero		1


	//   ....[140]....
        /*09a8*/ 	.word	0x00006920
        /*09ac*/ 	.word	0x000000ff
        /*09b0*/ 	.word	0x000001b0
        /*09b4*/ 	.short	0x010a
        /*09b6*/ 	.byte	0x39
	.zero		1


	//   ....[141]....
        /*09b8*/ 	.word	0x00006930
        /*09bc*/ 	.word	0x00000016
        /*09c0*/ 	.word	0x000001f0
        /*09c4*/ 	.short	0x010a
        /*09c6*/ 	.byte	0xff
	.zero		1


	//   ....[142]....
        /*09c8*/ 	.word	0x00006ae0
        /*09cc*/ 	.word	0x000000ff
        /*09d0*/ 	.word	0x000001b0
        /*09d4*/ 	.short	0x010a
        /*09d6*/ 	.byte	0x39
	.zero		1


	//   ....[143]....
        /*09d8*/ 	.word	0x00006bc0
        /*09dc*/ 	.word	0x000000ff
        /*09e0*/ 	.word	0x00000000
        /*09e4*/ 	.short	0x0101
        /*09e6*/ 	.byte	0x04
	.zero		1


	//   ....[144]....
        /*09e8*/ 	.word	0x00006c20
        /*09ec*/ 	.word	0x00000016
        /*09f0*/ 	.word	0x000001f0
        /*09f4*/ 	.short	0x010a
        /*09f6*/ 	.byte	0xff
	.zero		1


	//   ....[145]....
        /*09f8*/ 	.word	0x00006f90
        /*09fc*/ 	.word	0x000000ff
        /*0a00*/ 	.word	0x00000000
        /*0a04*/ 	.short	0x0101
        /*0a06*/ 	.byte	0x05
	.zero		1


	//   ....[146]....
        /*0a08*/ 	.word	0x00007870
        /*0a0c*/ 	.word	0x00000000
        /*0a10*/ 	.word	0x00000240
        /*0a14*/ 	.short	0x010a
        /*0a16*/ 	.byte	0xff
	.zero		1


	//   ....[147]....
        /*0a18*/ 	.word	0x000078d0
        /*0a1c*/ 	.word	0x00000000
        /*0a20*/ 	.word	0x000000d8
        /*0a24*/ 	.short	0x010a
        /*0a26*/ 	.byte	0xff
	.zero		1


	//   ....[148]....
        /*0a28*/ 	.word	0x00007930
        /*0a2c*/ 	.word	0x00000000
        /*0a30*/ 	.word	0x000000d8
        /*0a34*/ 	.short	0x010a
        /*0a36*/ 	.byte	0xff
	.zero		1


	//   ....[149]....
        /*0a38*/ 	.word	0x00007980
        /*0a3c*/ 	.word	0x00000003
        /*0a40*/ 	.word	0x000001d0
        /*0a44*/ 	.short	0x010a
        /*0a46*/ 	.byte	0xff
	.zero		1


	//   ....[150]....
        /*0a48*/ 	.word	0x000079e0
        /*0a4c*/ 	.word	0x00000000
        /*0a50*/ 	.word	0x00000000
        /*0a54*/ 	.short	0x010a
        /*0a56*/ 	.byte	0xff
	.zero		1


	//   ....[151]....
        /*0a58*/ 	.word	0x00007a40
        /*0a5c*/ 	.word	0x00000000
        /*0a60*/ 	.word	0x00000000
        /*0a64*/ 	.short	0x010a
        /*0a66*/ 	.byte	0xff
	.zero		1


	//   ....[152]....
        /*0a68*/ 	.word	0x00007aa0
        /*0a6c*/ 	.word	0x00000000
        /*0a70*/ 	.word	0x00000000
        /*0a74*/ 	.short	0x010a
        /*0a76*/ 	.byte	0xff
	.zero		1


	//   ....[153]....
        /*0a78*/ 	.word	0x00007b00
        /*0a7c*/ 	.word	0x00000000
        /*0a80*/ 	.word	0x00000000
        /*0a84*/ 	.short	0x010a
        /*0a86*/ 	.byte	0xff
	.zero		1


	//   ....[154]....
        /*0a88*/ 	.word	0x00007b60
        /*0a8c*/ 	.word	0x00000000
        /*0a90*/ 	.word	0x00000000
        /*0a94*/ 	.short	0x010a
        /*0a96*/ 	.byte	0xff
	.zero		1


	//   ....[155]....
        /*0a98*/ 	.word	0x00007bc0
        /*0a9c*/ 	.word	0x00000000
        /*0aa0*/ 	.word	0x00000000
        /*0aa4*/ 	.short	0x010a
        /*0aa6*/ 	.byte	0xff
	.zero		1


	//   ....[156]....
        /*0aa8*/ 	.word	0x00007c20
        /*0aac*/ 	.word	0x00000000
        /*0ab0*/ 	.word	0x00000000
        /*0ab4*/ 	.short	0x010a
        /*0ab6*/ 	.byte	0xff
	.zero		1


	//   ....[157]....
        /*0ab8*/ 	.word	0x00007c80
        /*0abc*/ 	.word	0x00000000
        /*0ac0*/ 	.word	0x00000000
        /*0ac4*/ 	.short	0x010a
        /*0ac6*/ 	.byte	0xff
	.zero		1


	//   ....[158]....
        /*0ac8*/ 	.word	0x00007ce0
        /*0acc*/ 	.word	0x00000000
        /*0ad0*/ 	.word	0x00000000
        /*0ad4*/ 	.short	0x010a
        /*0ad6*/ 	.byte	0xff
	.zero		1


	//   ....[159]....
        /*0ad8*/ 	.word	0x00007d40
        /*0adc*/ 	.word	0x00000000
        /*0ae0*/ 	.word	0x00000000
        /*0ae4*/ 	.short	0x010a
        /*0ae6*/ 	.byte	0xff
	.zero		1


	//   ....[160]....
        /*0ae8*/ 	.word	0x00007da0
        /*0aec*/ 	.word	0x00000000
        /*0af0*/ 	.word	0x00000000
        /*0af4*/ 	.short	0x010a
        /*0af6*/ 	.byte	0xff
	.zero		1


	//   ....[161]....
        /*0af8*/ 	.word	0x00007e00
        /*0afc*/ 	.word	0x00000000
        /*0b00*/ 	.word	0x00000000
        /*0b04*/ 	.short	0x010a
        /*0b06*/ 	.byte	0xff
	.zero		1


	//   ....[162]....
        /*0b08*/ 	.word	0x00007e60
        /*0b0c*/ 	.word	0x00000000
        /*0b10*/ 	.word	0x00000000
        /*0b14*/ 	.short	0x010a
        /*0b16*/ 	.byte	0xff
	.zero		1


	//   ....[163]....
        /*0b18*/ 	.word	0x00007ec0
        /*0b1c*/ 	.word	0x00000000
        /*0b20*/ 	.word	0x00000000
        /*0b24*/ 	.short	0x010a
        /*0b26*/ 	.byte	0xff
	.zero		1


	//   ....[164]....
        /*0b28*/ 	.word	0x00007f20
        /*0b2c*/ 	.word	0x00000000
        /*0b30*/ 	.word	0x00000000
        /*0b34*/ 	.short	0x010a
        /*0b36*/ 	.byte	0xff
	.zero		1


	//   ....[165]....
        /*0b38*/ 	.word	0x00007f80
        /*0b3c*/ 	.word	0x00000000
        /*0b40*/ 	.word	0x00000000
        /*0b44*/ 	.short	0x010a
        /*0b46*/ 	.byte	0xff
	.zero		1


	//   ....[166]....
        /*0b48*/ 	.word	0x00007fe0
        /*0b4c*/ 	.word	0x00000000
        /*0b50*/ 	.word	0x00000000
        /*0b54*/ 	.short	0x010a
        /*0b56*/ 	.byte	0xff
	.zero		1


	//   ....[167]....
        /*0b58*/ 	.word	0x00008040
        /*0b5c*/ 	.word	0x00000000
        /*0b60*/ 	.word	0x00000000
        /*0b64*/ 	.short	0x010a
        /*0b66*/ 	.byte	0xff
	.zero		1


	//   ....[168]....
        /*0b68*/ 	.word	0x000080a0
        /*0b6c*/ 	.word	0x00000000
        /*0b70*/ 	.word	0x00000000
        /*0b74*/ 	.short	0x010a
        /*0b76*/ 	.byte	0xff
	.zero		1


	//   ....[169]....
        /*0b78*/ 	.word	0x00008100
        /*0b7c*/ 	.word	0x00000000
        /*0b80*/ 	.word	0x00000000
        /*0b84*/ 	.short	0x010a
        /*0b86*/ 	.byte	0xff
	.zero		1


	//   ....[170]....
        /*0b88*/ 	.word	0x00008160
        /*0b8c*/ 	.word	0x00000000
        /*0b90*/ 	.word	0x00000000
        /*0b94*/ 	.short	0x010a
        /*0b96*/ 	.byte	0xff
	.zero		1


	//   ....[171]....
        /*0b98*/ 	.word	0x000081c0
        /*0b9c*/ 	.word	0x00000000
        /*0ba0*/ 	.word	0x00000000
        /*0ba4*/ 	.short	0x010a
        /*0ba6*/ 	.byte	0xff
	.zero		1


	//   ....[172]....
        /*0ba8*/ 	.word	0x00008220
        /*0bac*/ 	.word	0x00000000
        /*0bb0*/ 	.word	0x00000000
        /*0bb4*/ 	.short	0x010a
        /*0bb6*/ 	.byte	0xff
	.zero		1


	//   ....[173]....
        /*0bb8*/ 	.word	0x00008280
        /*0bbc*/ 	.word	0x00000000
        /*0bc0*/ 	.word	0x00000000
        /*0bc4*/ 	.short	0x010a
        /*0bc6*/ 	.byte	0xff
	.zero		1


	//   ....[174]....
        /*0bc8*/ 	.word	0x000082e0
        /*0bcc*/ 	.word	0x00000000
        /*0bd0*/ 	.word	0x00000000
        /*0bd4*/ 	.short	0x010a
        /*0bd6*/ 	.byte	0xff
	.zero		1


	//   ....[175]....
        /*0bd8*/ 	.word	0x00008340
        /*0bdc*/ 	.word	0x00000000
        /*0be0*/ 	.word	0x00000000
        /*0be4*/ 	.short	0x010a
        /*0be6*/ 	.byte	0xff
	.zero		1


	//   ....[176]....
        /*0be8*/ 	.word	0x00008390
        /*0bec*/ 	.word	0x00000002
        /*0bf0*/ 	.word	0x00000230
        /*0bf4*/ 	.short	0x010a
        /*0bf6*/ 	.byte	0xff
	.zero		1


	//   ....[177]....
        /*0bf8*/ 	.word	0x000083f0
        /*0bfc*/ 	.word	0x00000002
        /*0c00*/ 	.word	0x000001e0
        /*0c04*/ 	.short	0x010a
        /*0c06*/ 	.byte	0xff
	.zero		1


	//   ....[178]....
        /*0c08*/ 	.word	0x00008440
        /*0c0c*/ 	.word	0x00000002
        /*0c10*/ 	.word	0x000001d0
        /*0c14*/ 	.short	0x010a
        /*0c16*/ 	.byte	0xff
	.zero		1


	//   ....[179]....
        /*0c18*/ 	.word	0x000084a0
        /*0c1c*/ 	.word	0x00000000
        /*0c20*/ 	.word	0x000001e0
        /*0c24*/ 	.short	0x010a
        /*0c26*/ 	.byte	0xff
	.zero		1


	//   ....[180]....
        /*0c28*/ 	.word	0x000084f0
        /*0c2c*/ 	.word	0x00000000
        /*0c30*/ 	.word	0x000001d0
        /*0c34*/ 	.short	0x010a
        /*0c36*/ 	.byte	0xff
	.zero		1


	//   ....[181]....
        /*0c38*/ 	.word	0x00008550
        /*0c3c*/ 	.word	0x00000002
        /*0c40*/ 	.word	0x00000210
        /*0c44*/ 	.short	0x010a
        /*0c46*/ 	.byte	0xff
	.zero		1


	//   ....[182]....
        /*0c48*/ 	.word	0x000085b0
        /*0c4c*/ 	.word	0x00000000
        /*0c50*/ 	.word	0x00000000
        /*0c54*/ 	.short	0x010a
        /*0c56*/ 	.byte	0xff
	.zero		1


	//   ....[183]....
        /*0c58*/ 	.word	0x00008610
        /*0c5c*/ 	.word	0x00000000
        /*0c60*/ 	.word	0x00000000
        /*0c64*/ 	.short	0x010a
        /*0c66*/ 	.byte	0xff
	.zero		1


	//   ....[184]....
        /*0c68*/ 	.word	0x00008670
        /*0c6c*/ 	.word	0x00000000
        /*0c70*/ 	.word	0x00000000
        /*0c74*/ 	.short	0x010a
        /*0c76*/ 	.byte	0xff
	.zero		1


	//   ....[185]....
        /*0c78*/ 	.word	0x000086d0
        /*0c7c*/ 	.word	0x00000000
        /*0c80*/ 	.word	0x00000000
        /*0c84*/ 	.short	0x010a
        /*0c86*/ 	.byte	0xff
	.zero		1


	//   ....[186]....
        /*0c88*/ 	.word	0x00008730
        /*0c8c*/ 	.word	0x00000000
        /*0c90*/ 	.word	0x00000000
        /*0c94*/ 	.short	0x010a
        /*0c96*/ 	.byte	0xff
	.zero		1


	//   ....[187]....
        /*0c98*/ 	.word	0x00008780
        /*0c9c*/ 	.word	0x00000007
        /*0ca0*/ 	.word	0x000001d0
        /*0ca4*/ 	.short	0x010a
        /*0ca6*/ 	.byte	0xff
	.zero		1


	//   ....[188]....
        /*0ca8*/ 	.word	0x000087e0
        /*0cac*/ 	.word	0x00000000
        /*0cb0*/ 	.word	0x000001c8
        /*0cb4*/ 	.short	0x010a
        /*0cb6*/ 	.byte	0xff
	.zero		1


	//   ....[189]....
        /*0cb8*/ 	.word	0x00008840
        /*0cbc*/ 	.word	0x00000000
        /*0cc0*/ 	.word	0x000001b8
        /*0cc4*/ 	.short	0x010a
        /*0cc6*/ 	.byte	0xff
	.zero		1


	//   ....[190]....
        /*0cc8*/ 	.word	0x00008890
        /*0ccc*/ 	.word	0x00000003
        /*0cd0*/ 	.word	0x000001d0
        /*0cd4*/ 	.short	0x010a
        /*0cd6*/ 	.byte	0xff
	.zero		1


	//   ....[191]....
        /*0cd8*/ 	.word	0x000088f0
        /*0cdc*/ 	.word	0x00000000
        /*0ce0*/ 	.word	0x000001b0
        /*0ce4*/ 	.short	0x010a
        /*0ce6*/ 	.byte	0xff
	.zero		1


	//   ....[192]....
        /*0ce8*/ 	.word	0x00008940
        /*0cec*/ 	.word	0x00000016
        /*0cf0*/ 	.word	0x000001f0
        /*0cf4*/ 	.short	0x010a
        /*0cf6*/ 	.byte	0xff
	.zero		1


	//----- nvinfo : EIATTR_NUM_MBARRIERS
	.align		4
.L_47:
        /*0cf8*/ 	.byte	0x03, 0x38
        /*0cfa*/ 	.short	0x004a


	//----- nvinfo : EIATTR_EXIT_INSTR_OFFSETS
	.align		4
        /*0cfc*/ 	.byte	0x04, 0x1c
        /*0cfe*/ 	.short	(.L_49 - .L_48)


	//   ....[0]....
.L_48:
        /*0d00*/ 	.word	0x00003b50


	//   ....[1]....
        /*0d04*/ 	.word	0x00004040


	//   ....[2]....
        /*0d08*/ 	.word	0x000040a0


	//   ....[3]....
        /*0d0c*/ 	.word	0x00004f30


	//   ....[4]....
        /*0d10*/ 	.word	0x00005ae0


	//   ....[5]....
        /*0d14*/ 	.word	0x00005b20


	//   ....[6]....
        /*0d18*/ 	.word	0x00007860


	//----- nvinfo : EIATTR_MAX_THREADS
	.align		4
.L_49:
        /*0d1c*/ 	.byte	0x04, 0x05
        /*0d1e*/ 	.short	(.L_51 - .L_50)
.L_50:
        /*0d20*/ 	.word	0x00000100
        /*0d24*/ 	.word	0x00000001
        /*0d28*/ 	.word	0x00000001


	//----- nvinfo : EIATTR_CRS_STACK_SIZE
	.align		4
.L_51:
        /*0d2c*/ 	.byte	0x04, 0x1e
        /*0d2e*/ 	.short	(.L_53 - .L_52)
.L_52:
        /*0d30*/ 	.word	0x00000000


	//----- nvinfo : EIATTR_CBANK_PARAM_SIZE
	.align		4
.L_53:
        /*0d34*/ 	.byte	0x03, 0x19
        /*0d36*/ 	.short	0x0800


	//----- nvinfo : EIATTR_PARAM_CBANK
	.align		4
        /*0d38*/ 	.byte	0x04, 0x0a
        /*0d3a*/ 	.short	(.L_55 - .L_54)
	.align		4
.L_54:
        /*0d3c*/ 	.word	index@(.nv.constant0._ZN7cutlass13device_kernelINS_4gemm6kernel13GemmUniversalIN4cute5tupleIJiiiiEEENS1_10collective13CollectiveMmaINS1_35MainloopSm100TmaUmmaWarpSpecializedILi27ELi2ELi4ENS5_IJNS4_1CILi4EEESB_NSA_ILi1EEEEEEEENS5_IJNSA_ILi64EEESF_SF_EEENS_12float_e5m2_tENS5_IJlSC_lEEESH_SI_NS4_8TiledMMAINS4_8MMA_AtomIJNS4_10MMA_TraitsINS4_19SM100_MMA_F8F6F4_SSEJSH_SH_fSF_SF_NS4_17integral_constantINS4_4UMMA5MajorELSP_0EEESQ_NSN_INSO_7ScaleInELSR_0EEESS_EEEEEENS4_6LayoutINS5_IJSC_SC_SC_EEENS5_IJNSA_ILi0EEESX_SX_EEEEENS5_IJNS4_10UnderscoreES10_S10_EEEEENS4_23SM90_TMA_LOAD_MULTICASTENS4_14ComposedLayoutINS4_7SwizzleILi2ELi4ELi3EEENS4_18smem_ptr_flag_bitsILi8EEENSV_INS5_IJNSA_ILi8EEESF_EEENS5_IJSF_SC_EEEEEEEvNS4_8identityES13_S1D_vS1E_EENS_8epilogue10collective18CollectiveEpilogueINS1G_23Sm100TmaWarpSpecializedILi1ELi1ELi32ELb0ELb0EEEJSG_NS5_IJNSV_ISF_SC_EES1L_EEESH_SI_SH_SI_NS1G_6fusion15FusionCallbacksIS1K_NS1N_17LinearCombinationISH_fSH_fLNS_15FloatRoundStyleE2EEESG_S1M_JEEENS4_5SM1004TMEM4LOAD26SM100_TMEM_LOAD_16dp32b32xENS4_13SM90_TMA_LOADES1D_NS4_39AutoVectorizingCopyWithAssumedAlignmentILi128EEENS4_14SM90_TMA_STOREES1D_S1Z_S1Z_EEEvvEEEEvNT_6ParamsE)
        /*0d40*/ 	.short	0x0380
        /*0d42*/ 	.short	0x0800


	//----- nvinfo : EIATTR_SW_WAR
	.align		4
.L_55:
        /*0d44*/ 	.byte	0x04, 0x36
        /*0d46*/ 	.short	(.L_57 - .L_56)
.L_56:
        /*0d48*/ 	.word	0x00000008
.L_57:


//--------------------- .nv.callgraph             --------------------------
	.section	.nv.callgraph,"",@"SHT_CUDA_CALLGRAPH"
	.align	4
	.sectionentsize	8
	.align		4
        /*0000*/ 	.word	0x00000000
	.align		4
        /*0004*/ 	.word	0xffffffff
	.align		4
        /*0008*/ 	.word	index@(_ZN7cutlass13device_kernelINS_4gemm6kernel13GemmUniversalIN4cute5tupleIJiiiiEEENS1_10collective13CollectiveMmaINS1_35MainloopSm100TmaUmmaWarpSpecializedILi27ELi2ELi4ENS5_IJNS4_1CILi4EEESB_NSA_ILi1EEEEEEEENS5_IJNSA_ILi64EEESF_SF_EEENS_12float_e5m2_tENS5_IJlSC_lEEESH_SI_NS4_8TiledMMAINS4_8MMA_AtomIJNS4_10MMA_TraitsINS4_19SM100_MMA_F8F6F4_SSEJSH_SH_fSF_SF_NS4_17integral_constantINS4_4UMMA5MajorELSP_0EEESQ_NSN_INSO_7ScaleInELSR_0EEESS_EEEEEENS4_6LayoutINS5_IJSC_SC_SC_EEENS5_IJNSA_ILi0EEESX_SX_EEEEENS5_IJNS4_10UnderscoreES10_S10_EEEEENS4_23SM90_TMA_LOAD_MULTICASTENS4_14ComposedLayoutINS4_7SwizzleILi2ELi4ELi3EEENS4_18smem_ptr_flag_bitsILi8EEENSV_INS5_IJNSA_ILi8EEESF_EEENS5_IJSF_SC_EEEEEEEvNS4_8identityES13_S1D_vS1E_EENS_8epilogue10collective18CollectiveEpilogueINS1G_23Sm100TmaWarpSpecializedILi1ELi1ELi32ELb0ELb0EEEJSG_NS5_IJNSV_ISF_SC_EES1L_EEESH_SI_SH_SI_NS1G_6fusion15FusionCallbacksIS1K_NS1N_17LinearCombinationISH_fSH_fLNS_15FloatRoundStyleE2EEESG_S1M_JEEENS4_5SM1004TMEM4LOAD26SM100_TMEM_LOAD_16dp32b32xENS4_13SM90_TMA_LOADES1D_NS4_39AutoVectorizingCopyWithAssumedAlignmentILi128EEENS4_14SM90_TMA_STOREES1D_S1Z_S1Z_EEEvvEEEEvNT_6ParamsE)
	.align		4
        /*000c*/ 	.word	index@(__assertfail)
	.align		4
        /*0010*/ 	.word	0x00000000
	.align		4
        /*0014*/ 	.word	0xfffffffe
	.align		4
        /*0018*/ 	.word	0x00000000
	.align		4
        /*001c*/ 	.word	0xfffffffd
	.align		4
        /*0020*/ 	.word	0x00000000
	.align		4
        /*0024*/ 	.word	0xfffffffc


//--------------------- .nv.constant4             --------------------------
	.section	.nv.constant4,"a",@progbits
	.align	8
	.align		8
.nv.constant4:
        /*0000*/ 	.dword	__assertfail
	.align		8
        /*0008*/ 	.dword	__unnamed_1
	.align		8
        /*0010*/ 	.dword	__unnamed_2
	.align		8
        /*0018*/ 	.dword	_ZN40_INTERNAL_3ff04062_4_k_cu_0457a9f0_219184cuda3std3__45__cpo5beginE
	.align		8
        /*0020*/ 	.dword	_ZN40_INTERNAL_3ff04062_4_k_cu_0457a9f0_219184cuda3std3__45__cpo3endE
	.align		8
        /*0028*/ 	.dword	_ZN40_INTERNAL_3ff04062_4_k_cu_0457a9f0_219184cuda3std3__45__cpo6cbeginE
	.align		8
        /*0030*/ 	.dword	_ZN40_INTERNAL_3ff04062_4_k_cu_0457a9f0_219184cuda3std3__45__cpo4cendE
	.align		8
        /*0038*/ 	.dword	_ZN40_INTERNAL_3ff04062_4_k_cu_0457a9f0_219184cuda3std3__442_GLOBAL__N__3ff04062_4_k_cu_0457a9f0_219186ignoreE
	.align		8
        /*0040*/ 	.dword	_ZN40_INTERNAL_3ff04062_4_k_cu_0457a9f0_219184cuda3std3__419piecewise_constructE
	.align		8
        /*0048*/ 	.dword	_ZN40_INTERNAL_3ff04062_4_k_cu_0457a9f0_219184cuda3std3__48in_placeE
	.align		8
        /*0050*/ 	.dword	_ZN40_INTERNAL_3ff04062_4_k_cu_0457a9f0_219184cuda3std6ranges3__45__cpo4swapE
	.align		8
        /*0058*/ 	.dword	_ZN40_INTERNAL_3ff04062_4_k_cu_0457a9f0_219184cuda3std6ranges3__45__cpo9iter_moveE
	.align		8
        /*0060*/ 	.dword	_ZN40_INTERNAL_3ff04062_4_k_cu_0457a9f0_219184cute7productE
	.align		8
        /*0068*/ 	.dword	_ZN40_INTERNAL_3ff04062_4_k_cu_0457a9f0_219184cute1_E
	.align		8
        /*0070*/ 	.dword	$str$25
	.align		8
        /*0078*/ 	.dword	$str$26
	.align		8
        /*0080*/ 	.dword	$str$27
	.align		8
        /*0088*/ 	.dword	$str$28


//--------------------- .text._ZN7cutlass13device_kernelINS_4gemm6kernel13GemmUniversalIN4cute5tupleIJiiiiEEENS1_10collective13CollectiveMmaINS1_35MainloopSm100TmaUmmaWarpSpecializedILi27ELi2ELi4ENS5_IJNS4_1CILi4EEESB_NSA_ILi1EEEEEEEENS5_IJNSA_ILi64EEESF_SF_EEENS_12float_e5m2_tENS5_IJlSC_lEEESH_SI_NS4_8TiledMMAINS4_8MMA_AtomIJNS4_10MMA_TraitsINS4_19SM100_MMA_F8F6F4_SSEJSH_SH_fSF_SF_NS4_17integral_constantINS4_4UMMA5MajorELSP_0EEESQ_NSN_INSO_7ScaleInELSR_0EEESS_EEEEEENS4_6LayoutINS5_IJSC_SC_SC_EEENS5_IJNSA_ILi0EEESX_SX_EEEEENS5_IJNS4_10UnderscoreES10_S10_EEEEENS4_23SM90_TMA_LOAD_MULTICASTENS4_14ComposedLayoutINS4_7SwizzleILi2ELi4ELi3EEENS4_18smem_ptr_flag_bitsILi8EEENSV_INS5_IJNSA_ILi8EEESF_EEENS5_IJSF_SC_EEEEEEEvNS4_8identityES13_S1D_vS1E_EENS_8epilogue10collective18CollectiveEpilogueINS1G_23Sm100TmaWarpSpecializedILi1ELi1ELi32ELb0ELb0EEEJSG_NS5_IJNSV_ISF_SC_EES1L_EEESH_SI_SH_SI_NS1G_6fusion15FusionCallbacksIS1K_NS1N_17LinearCombinationISH_fSH_fLNS_15FloatRoundStyleE2EEESG_S1M_JEEENS4_5SM1004TMEM4LOAD26SM100_TMEM_LOAD_16dp32b32xENS4_13SM90_TMA_LOADES1D_NS4_39AutoVectorizingCopyWithAssumedAlignmentILi128EEENS4_14SM90_TMA_STOREES1D_S1Z_S1Z_EEEvvEEEEvNT_6ParamsE --------------------------
	.section	.text._ZN7cutlass13device_kernelINS_4gemm6kernel13GemmUniversalIN4cute5tupleIJiiiiEEENS1_10collective13CollectiveMmaINS1_35MainloopSm100TmaUmmaWarpSpecializedILi27ELi2ELi4ENS5_IJNS4_1CILi4EEESB_NSA_ILi1EEEEEEEENS5_IJNSA_ILi64EEESF_SF_EEENS_12float_e5m2_tENS5_IJlSC_lEEESH_SI_NS4_8TiledMMAINS4_8MMA_AtomIJNS4_10MMA_TraitsINS4_19SM100_MMA_F8F6F4_SSEJSH_SH_fSF_SF_NS4_17integral_constantINS4_4UMMA5MajorELSP_0EEESQ_NSN_INSO_7ScaleInELSR_0EEESS_EEEEEENS4_6LayoutINS5_IJSC_SC_SC_EEENS5_IJNSA_ILi0EEESX_SX_EEEEENS5_IJNS4_10UnderscoreES10_S10_EEEEENS4_23SM90_TMA_LOAD_MULTICASTENS4_14ComposedLayoutINS4_7SwizzleILi2ELi4ELi3EEENS4_18smem_ptr_flag_bitsILi8EEENSV_INS5_IJNSA_ILi8EEESF_EEENS5_IJSF_SC_EEEEEEEvNS4_8identityES13_S1D_vS1E_EENS_8epilogue10collective18CollectiveEpilogueINS1G_23Sm100TmaWarpSpecializedILi1ELi1ELi32ELb0ELb0EEEJSG_NS5_IJNSV_ISF_SC_EES1L_EEESH_SI_SH_SI_NS1G_6fusion15FusionCallbacksIS1K_NS1N_17LinearCombinationISH_fSH_fLNS_15FloatRoundStyleE2EEESG_S1M_JEEENS4_5SM1004TMEM4LOAD26SM100_TMEM_LOAD_16dp32b32xENS4_13SM90_TMA_LOADES1D_NS4_39AutoVectorizingCopyWithAssumedAlignmentILi128EEENS4_14SM90_TMA_STOREES1D_S1Z_S1Z_EEEvvEEEEvNT_6ParamsE,"ax",@progbits
	.align	128
.text._ZN7cutlass13device_kernelINS_4gemm6kernel13GemmUniversalIN4cute5tupleIJiiiiEEENS1_10collective13CollectiveMmaINS1_35MainloopSm100TmaUmmaWarpSpecializedILi27ELi2ELi4ENS5_IJNS4_1CILi4EEESB_NSA_ILi1EEEEEEEENS5_IJNSA_ILi64EEESF_SF_EEENS_12float_e5m2_tENS5_IJlSC_lEEESH_SI_NS4_8TiledMMAINS4_8MMA_AtomIJNS4_10MMA_TraitsINS4_19SM100_MMA_F8F6F4_SSEJSH_SH_fSF_SF_NS4_17integral_constantINS4_4UMMA5MajorELSP_0EEESQ_NSN_INSO_7ScaleInELSR_0EEESS_EEEEEENS4_6LayoutINS5_IJSC_SC_SC_EEENS5_IJNSA_ILi0EEESX_SX_EEEEENS5_IJNS4_10UnderscoreES10_S10_EEEEENS4_23SM90_TMA_LOAD_MULTICASTENS4_14ComposedLayoutINS4_7SwizzleILi2ELi4ELi3EEENS4_18smem_ptr_flag_bitsILi8EEENSV_INS5_IJNSA_ILi8EEESF_EEENS5_IJSF_SC_EEEEEEEvNS4_8identityES13_S1D_vS1E_EENS_8epilogue10collective18CollectiveEpilogueINS1G_23Sm100TmaWarpSpecializedILi1ELi1ELi32ELb0ELb0EEEJSG_NS5_IJNSV_ISF_SC_EES1L_EEESH_SI_SH_SI_NS1G_6fusion15FusionCallbacksIS1K_NS1N_17LinearCombinationISH_fSH_fLNS_15FloatRoundStyleE2EEESG_S1M_JEEENS4_5SM1004TMEM4LOAD26SM100_TMEM_LOAD_16dp32b32xENS4_13SM90_TMA_LOADES1D_NS4_39AutoVectorizingCopyWithAssumedAlignmentILi128EEENS4_14SM90_TMA_STOREES1D_S1Z_S1Z_EEEvvEEEEvNT_6ParamsE:
        .type           _ZN7cutlass13device_kernelINS_4gemm6kernel13GemmUniversalIN4cute5tupleIJiiiiEEENS1_10collective13CollectiveMmaINS1_35MainloopSm100TmaUmmaWarpSpecializedILi27ELi2ELi4ENS5_IJNS4_1CILi4EEESB_NSA_ILi1EEEEEEEENS5_IJNSA_ILi64EEESF_SF_EEENS_12float_e5m2_tENS5_IJlSC_lEEESH_SI_NS4_8TiledMMAINS4_8MMA_AtomIJNS4_10MMA_TraitsINS4_19SM100_MMA_F8F6F4_SSEJSH_SH_fSF_SF_NS4_17integral_constantINS4_4UMMA5MajorELSP_0EEESQ_NSN_INSO_7ScaleInELSR_0EEESS_EEEEEENS4_6LayoutINS5_IJSC_SC_SC_EEENS5_IJNSA_ILi0EEESX_SX_EEEEENS5_IJNS4_10UnderscoreES10_S10_EEEEENS4_23SM90_TMA_LOAD_MULTICASTENS4_14ComposedLayoutINS4_7SwizzleILi2ELi4ELi3EEENS4_18smem_ptr_flag_bitsILi8EEENSV_INS5_IJNSA_ILi8EEESF_EEENS5_IJSF_SC_EEEEEEEvNS4_8identityES13_S1D_vS1E_EENS_8epilogue10collective18CollectiveEpilogueINS1G_23Sm100TmaWarpSpecializedILi1ELi1ELi32ELb0ELb0EEEJSG_NS5_IJNSV_ISF_SC_EES1L_EEESH_SI_SH_SI_NS1G_6fusion15FusionCallbacksIS1K_NS1N_17LinearCombinationISH_fSH_fLNS_15FloatRoundStyleE2EEESG_S1M_JEEENS4_5SM1004TMEM4LOAD26SM100_TMEM_LOAD_16dp32b32xENS4_13SM90_TMA_LOADES1D_NS4_39AutoVectorizingCopyWithAssumedAlignmentILi128EEENS4_14SM90_TMA_STOREES1D_S1Z_S1Z_EEEvvEEEEvNT_6ParamsE,@function
        .size           _ZN7cutlass13device_kernelINS_4gemm6kernel13GemmUniversalIN4cute5tupleIJiiiiEEENS1_10collective13CollectiveMmaINS1_35MainloopSm100TmaUmmaWarpSpecializedILi27ELi2ELi4ENS5_IJNS4_1CILi4EEESB_NSA_ILi1EEEEEEEENS5_IJNSA_ILi64EEESF_SF_EEENS_12float_e5m2_tENS5_IJlSC_lEEESH_SI_NS4_8TiledMMAINS4_8MMA_AtomIJNS4_10MMA_TraitsINS4_19SM100_MMA_F8F6F4_SSEJSH_SH_fSF_SF_NS4_17integral_constantINS4_4UMMA5MajorELSP_0EEESQ_NSN_INSO_7ScaleInELSR_0EEESS_EEEEEENS4_6LayoutINS5_IJSC_SC_SC_EEENS5_IJNSA_ILi0EEESX_SX_EEEEENS5_IJNS4_10UnderscoreES10_S10_EEEEENS4_23SM90_TMA_LOAD_MULTICASTENS4_14ComposedLayoutINS4_7SwizzleILi2ELi4ELi3EEENS4_18smem_ptr_flag_bitsILi8EEENSV_INS5_IJNSA_ILi8EEESF_EEENS5_IJSF_SC_EEEEEEEvNS4_8identityES13_S1D_vS1E_EENS_8epilogue10collective18CollectiveEpilogueINS1G_23Sm100TmaWarpSpecializedILi1ELi1ELi32ELb0ELb0EEEJSG_NS5_IJNSV_ISF_SC_EES1L_EEESH_SI_SH_SI_NS1G_6fusion15FusionCallbacksIS1K_NS1N_17LinearCombinationISH_fSH_fLNS_15FloatRoundStyleE2EEESG_S1M_JEEENS4_5SM1004TMEM4LOAD26SM100_TMEM_LOAD_16dp32b32xENS4_13SM90_TMA_LOADES1D_NS4_39AutoVectorizingCopyWithAssumedAlignmentILi128EEENS4_14SM90_TMA_STOREES1D_S1Z_S1Z_EEEvvEEEEvNT_6ParamsE,(.L_x_205 - _ZN7cutlass13device_kernelINS_4gemm6kernel13GemmUniversalIN4cute5tupleIJiiiiEEENS1_10collective13CollectiveMmaINS1_35MainloopSm100TmaUmmaWarpSpecializedILi27ELi2ELi4ENS5_IJNS4_1CILi4EEESB_NSA_ILi1EEEEEEEENS5_IJNSA_ILi64EEESF_SF_EEENS_12float_e5m2_tENS5_IJlSC_lEEESH_SI_NS4_8TiledMMAINS4_8MMA_AtomIJNS4_10MMA_TraitsINS4_19SM100_MMA_F8F6F4_SSEJSH_SH_fSF_SF_NS4_17integral_constantINS4_4UMMA5MajorELSP_0EEESQ_NSN_INSO_7ScaleInELSR_0EEESS_EEEEEENS4_6LayoutINS5_IJSC_SC_SC_EEENS5_IJNSA_ILi0EEESX_SX_EEEEENS5_IJNS4_10UnderscoreES10_S10_EEEEENS4_23SM90_TMA_LOAD_MULTICASTENS4_14ComposedLayoutINS4_7SwizzleILi2ELi4ELi3EEENS4_18smem_ptr_flag_bitsILi8EEENSV_INS5_IJNSA_ILi8EEESF_EEENS5_IJSF_SC_EEEEEEEvNS4_8identityES13_S1D_vS1E_EENS_8epilogue10collective18CollectiveEpilogueINS1G_23Sm100TmaWarpSpecializedILi1ELi1ELi32ELb0ELb0EEEJSG_NS5_IJNSV_ISF_SC_EES1L_EEESH_SI_SH_SI_NS1G_6fusion15FusionCallbacksIS1K_NS1N_17LinearCombinationISH_fSH_fLNS_15FloatRoundStyleE2EEESG_S1M_JEEENS4_5SM1004TMEM4LOAD26SM100_TMEM_LOAD_16dp32b32xENS4_13SM90_TMA_LOADES1D_NS4_39AutoVectorizingCopyWithAssumedAlignmentILi128EEENS4_14SM90_TMA_STOREES1D_S1Z_S1Z_EEEvvEEEEvNT_6ParamsE)
        .other          _ZN7cutlass13device_kernelINS_4gemm6kernel13GemmUniversalIN4cute5tupleIJiiiiEEENS1_10collective13CollectiveMmaINS1_35MainloopSm100TmaUmmaWarpSpecializedILi27ELi2ELi4ENS5_IJNS4_1CILi4EEESB_NSA_ILi1EEEEEEEENS5_IJNSA_ILi64EEESF_SF_EEENS_12float_e5m2_tENS5_IJlSC_lEEESH_SI_NS4_8TiledMMAINS4_8MMA_AtomIJNS4_10MMA_TraitsINS4_19SM100_MMA_F8F6F4_SSEJSH_SH_fSF_SF_NS4_17integral_constantINS4_4UMMA5MajorELSP_0EEESQ_NSN_INSO_7ScaleInELSR_0EEESS_EEEEEENS4_6LayoutINS5_IJSC_SC_SC_EEENS5_IJNSA_ILi0EEESX_SX_EEEEENS5_IJNS4_10UnderscoreES10_S10_EEEEENS4_23SM90_TMA_LOAD_MULTICASTENS4_14ComposedLayoutINS4_7SwizzleILi2ELi4ELi3EEENS4_18smem_ptr_flag_bitsILi8EEENSV_INS5_IJNSA_ILi8EEESF_EEENS5_IJSF_SC_EEEEEEEvNS4_8identityES13_S1D_vS1E_EENS_8epilogue10collective18CollectiveEpilogueINS1G_23Sm100TmaWarpSpecializedILi1ELi1ELi32ELb0ELb0EEEJSG_NS5_IJNSV_ISF_SC_EES1L_EEESH_SI_SH_SI_NS1G_6fusion15FusionCallbacksIS1K_NS1N_17LinearCombinationISH_fSH_fLNS_15FloatRoundStyleE2EEESG_S1M_JEEENS4_5SM1004TMEM4LOAD26SM100_TMEM_LOAD_16dp32b32xENS4_13SM90_TMA_LOADES1D_NS4_39AutoVectorizingCopyWithAssumedAlignmentILi128EEENS4_14SM90_TMA_STOREES1D_S1Z_S1Z_EEEvvEEEEvNT_6ParamsE,@"STO_CUDA_ENTRY STV_DEFAULT"
_ZN7cutlass13device_kernelINS_4gemm6kernel13GemmUniversalIN4cute5tupleIJiiiiEEENS1_10collective13CollectiveMmaINS1_35MainloopSm100TmaUmmaWarpSpecializedILi27ELi2ELi4ENS5_IJNS4_1CILi4EEESB_NSA_ILi1EEEEEEEENS5_IJNSA_ILi64EEESF_SF_EEENS_12float_e5m2_tENS5_IJlSC_lEEESH_SI_NS4_8TiledMMAINS4_8MMA_AtomIJNS4_10MMA_TraitsINS4_19SM100_MMA_F8F6F4_SSEJSH_SH_fSF_SF_NS4_17integral_constantINS4_4UMMA5MajorELSP_0EEESQ_NSN_INSO_7ScaleInELSR_0EEESS_EEEEEENS4_6LayoutINS5_IJSC_SC_SC_EEENS5_IJNSA_ILi0EEESX_SX_EEEEENS5_IJNS4_10UnderscoreES10_S10_EEEEENS4_23SM90_TMA_LOAD_MULTICASTENS4_14ComposedLayoutINS4_7SwizzleILi2ELi4ELi3EEENS4_18smem_ptr_flag_bitsILi8EEENSV_INS5_IJNSA_ILi8EEESF_EEENS5_IJSF_SC_EEEEEEEvNS4_8identityES13_S1D_vS1E_EENS_8epilogue10collective18CollectiveEpilogueINS1G_23Sm100TmaWarpSpecializedILi1ELi1ELi32ELb0ELb0EEEJSG_NS5_IJNSV_ISF_SC_EES1L_EEESH_SI_SH_SI_NS1G_6fusion15FusionCallbacksIS1K_NS1N_17LinearCombinationISH_fSH_fLNS_15FloatRoundStyleE2EEESG_S1M_JEEENS4_5SM1004TMEM4LOAD26SM100_TMEM_LOAD_16dp32b32xENS4_13SM90_TMA_LOADES1D_NS4_39AutoVectorizingCopyWithAssumedAlignmentILi128EEENS4_14SM90_TMA_STOREES1D_S1Z_S1Z_EEEvvEEEEvNT_6ParamsE:
[----:B------:R-:W1:Y:S01]  /*0000*/  LDC R1, c[0x0][0x37c] ;  /* 0x0000df00ff017b82 */ /* 0x000e620000000800 */
[----:B------:R-:W2:Y:S01]  /*0010*/  S2R R76, SR_TID.X ;  /* 0x00000000004c7919 */ /* 0x000ea20000002100 */
[----:B------:R-:W3:Y:S01]  /*0020*/  LDCU.64 UR6, c[0x0][0x890] ;  /* 0x00011200ff0677ac */ /* 0x000ee20008000a00 */
[----:B------:R-:W-:Y:S01]  /*0030*/  PRMT R79, RZ, 0x7610, R79 ;  /* 0x00007610ff4f7816 */ /* 0x000fe2000000004f */
[----:B------:R-:W4:Y:S01]  /*0040*/  LDCU.64 UR52, c[0x0][0x358] ;  /* 0x00006b00ff3477ac */ /* 0x000f220008000a00 */
[----:B------:R-:W-:Y:S02]  /*0050*/  ELECT P3, URZ, PT ;  /* 0x0000000000ff782f */ /* 0x000fe40003860000 */
[----:B---3--:R-:W-:-:S04]  /*0060*/  ISETP.NE.U32.AND P0, PT, RZ, UR6, PT ;  /* 0x00000006ff007c0c */ /* 0x008fc8000bf05070 */
[----:B------:R-:W-:Y:S02]  /*0070*/  ISETP.NE.AND.EX P1, PT, RZ, UR7, PT, P0 ;  /* 0x00000007ff007c0c */ /* 0x000fe4000bf25300 */
[----:B--2---:R-:W-:-:S05]  /*0080*/  SHF.R.U32.HI R80, RZ, 0x5, R76 ;  /* 0x00000005ff507819 */ /* 0x004fca000001164c */
[----:B------:R-:W2:Y:S02]  /*0090*/  SHFL.IDX PT, R0, R80, RZ, 0x1f ;  /* 0x00001fff50007589 */ /* 0x000ea400000e0000 */
[----:B--2---:R-:W-:-:S04]  /*00a0*/  R2UR UR10, R0 ;  /* 0x00000000000a72ca */ /* 0x004fc800000e0000 */
[----:B-1--4-:R-:W-:Y:S05]  /*00b0*/  @P1 BRA `(.L_x_0) ;  /* 0x00000000002c1947 */ /* 0x012fea0003800000 */
[----:B------:R-:W1:Y:S02]  /*00c0*/  LDCU.64 UR4, c[0x0][0x888] ;  /* 0x00011100ff0477ac */ /* 0x000e640008000a00 */
[----:B-1----:R-:W-:-:S04]  /*00d0*/  UISETP.NE.U32.AND UP0, UPT, UR4, URZ, UPT ;  /* 0x000000ff0400728c */ /* 0x002fc8000bf05070 */
[----:B------:R-:W-:-:S09]  /*00e0*/  UISETP.NE.AND.EX UP0, UPT, UR5, URZ, UPT, UP0 ;  /* 0x000000ff0500728c */ /* 0x000fd2000bf05300 */
[----:B------:R-:W-:Y:S05]  /*00f0*/  BRA.U !UP0, `(.L_x_1) ;  /* 0x0000000108107547 */ /* 0x000fea000b800000 */
[----:B------:R-:W1:Y:S02]  /*0100*/  LDC.64 R2, c[0x0][0x888] ;  /* 0x00022200ff027b82 */ /* 0x000e640000000a00 */
[----:B-1----:R1:W5:Y:S01]  /*0110*/  LDG.E R39, desc[UR52][R2.64] ;  /* 0x0000003402277981 */ /* 0x002362000c1e1900 */
[----:B------:R-:W-:Y:S01]  /*0120*/  HFMA2 R79, -RZ, RZ, 0, 5.9604644775390625e-08 ;  /* 0x00000001ff4f7431 */ /* 0x000fe200000001ff */
[----:B------:R-:W-:Y:S05]  /*0130*/  BRA `(.L_x_0) ;  /* 0x00000000000c7947 */ /* 0x000fea0003800000 */
.L_x_1:
[----:B------:R-:W1:Y:S01]  /*0140*/  LDCU UR4, c[0x0][0x880] ;  /* 0x00011000ff0477ac */ /* 0x000e620008000800 */
[----:B------:R-:W-:Y:S01]  /*0150*/  HFMA2 R79, -RZ, RZ, 0, 5.9604644775390625e-08 ;  /* 0x00000001ff4f7431 */ /* 0x000fe200000001ff */
[----:B-1----:R-:W-:-:S07]  /*0160*/  MOV R39, UR4 ;  /* 0x0000000400277c02 */ /* 0x002fce0008000f00 */
.L_x_0:
[----:B------:R-:W2:Y:S02]  /*0170*/  LDCU.64 UR4, c[0x0][0x8b0] ;  /* 0x00011600ff0477ac */ /* 0x000ea40008000a00 */
[----:B--2---:R-:W-:-:S04]  /*0180*/  UISETP.NE.U32.AND UP0, UPT, UR4, URZ, UPT ;  /* 0x000000ff0400728c */ /* 0x004fc8000bf05070 */
[----:B------:R-:W-:-:S09]  /*0190*/  UISETP.NE.AND.EX UP0, UPT, UR5, URZ, UPT, UP0 ;  /* 0x000000ff0500728c */ /* 0x000fd2000bf05300 */
[----:B------:R-:W-:Y:S05]  /*01a0*/  BRA.U UP0, `(.L_x_2) ;  /* 0x0000000100247547 */ /* 0x000fea000b800000 */
[----:B------:R-:W2:Y:S02]  /*01b0*/  LDCU.64 UR4, c[0x0][0x8a8] ;  /* 0x00011500ff0477ac */ /* 0x000ea40008000a00 */
[----:B--2---:R-:W-:-:S04]  /*01c0*/  UISETP.NE.U32.AND UP0, UPT, UR4, URZ, UPT ;  /* 0x000000ff0400728c */ /* 0x004fc8000bf05070 */
[----:B------:R-:W-:-:S09]  /*01d0*/  UISETP.NE.AND.EX UP0, UPT, UR5, URZ, UPT, UP0 ;  /* 0x000000ff0500728c */ /* 0x000fd2000bf05300 */
[----:B------:R-:W-:Y:S05]  /*01e0*/  BRA.U !UP0, `(.L_x_3) ;  /* 0x00000001080c7547 */ /* 0x000fea000b800000 */
[----:B-1----:R-:W1:Y:S02]  /*01f0*/  LDC.64 R2, c[0x0][0x8a8] ;  /* 0x00022a00ff027b82 */ /* 0x002e640000000a00 */
[----:B-1----:R2:W5:Y:S01]  /*0200*/  LDG.E R38, desc[UR52][R2.64] ;  /* 0x0000003402267981 */ /* 0x002562000c1e1900 */
[----:B------:R-:W-:Y:S05]  /*0210*/  BRA `(.L_x_2) ;  /* 0x0000000000087947 */ /* 0x000fea0003800000 */
.L_x_3:
[----:B------:R-:W2:Y:S02]  /*0220*/  LDCU UR4, c[0x0][0x8a0] ;  /* 0x00011400ff0477ac */ /* 0x000ea40008000800 */
[----:B--2---:R-:W-:Y:S02]  /*0230*/  MOV R38, UR4 ;  /* 0x0000000400267c02 */ /* 0x004fe40008000f00 */
.L_x_2:
[----:B------:R-:W-:Y:S01]  /*0240*/  IMAD.U32 R0, RZ, RZ, UR10 ;  /* 0x0000000aff007e24 */ /* 0x000fe2000f8e00ff */
[----:B------:R-:W-:Y:S04]  /*0250*/  BSSY.RECONVERGENT B0, `(.L_x_4) ;  /* 0x000000c000007945 */ /* 0x000fe80003800200 */
[C---:B------:R-:W-:Y:S02]  /*0260*/  ISETP.NE.OR P2, PT, R0.reuse, 0x1, !P3 ;  /* 0x000000010000780c */ /* 0x040fe40005f45670 */
[----:B------:R-:W-:-:S11]  /*0270*/  ISETP.NE.OR P1, PT, R0, 0x3, !P3 ;  /* 0x000000030000780c */ /* 0x000fd60005f25670 */
[----:B------:R-:W-:Y:S05]  /*0280*/  @P2 BRA `(.L_x_5) ;  /* 0x0000000000202947 */ /* 0x000fea0003800000 */
[----:B------:R-:W3:Y:S02]  /*0290*/  LDCU.64 UR4, c[0x0][0x348] ;  /* 0x00006900ff0477ac */ /* 0x000ee40008000a00 */
[----:B---3--:R-:W-:Y:S02]  /*02a0*/  UIADD3 UR8, UP1, UPT, UR4, 0x80, URZ ;  /* 0x0000008004087890 */ /* 0x008fe4000ff3e0ff */
[----:B------:R-:W-:Y:S02]  /*02b0*/  UIADD3 UR4, UP0, UPT, UR4, 0x180, URZ ;  /* 0x0000018004047890 */ /* 0x000fe4000ff1e0ff */
[----:B------:R-:W-:Y:S02]  /*02c0*/  UIADD3.X UR9, UPT, UPT, URZ, UR5, URZ, UP1, !UPT ;  /* 0x00000005ff097290 */ /* 0x000fe40008ffe4ff */
[----:B------:R-:W-:-:S07]  /*02d0*/  UIADD3.X UR5, UPT, UPT, URZ, UR5, URZ, UP0, !UPT ;  /* 0x00000005ff057290 */ /* 0x000fce00087fe4ff */
[----:B------:R3:W-:Y:S02]  /*02e0*/  UTMACCTL.PF [UR8] ;  /* 0x00000000080079b9 */ /* 0x0007e40008040000 */
[----:B------:R3:W-:Y:S02]  /*02f0*/  UTMACCTL.PF [UR4] ;  /* 0x00000000040079b9 */ /* 0x0007e40008040000 */
[----:B---3--:R-:W-:Y:S01]  /*0300*/  NOP ;  /* 0x0000000000007918 */ /* 0x008fe20000000000 */
.L_x_5:
[----:B------:R-:W-:Y:S05]  /*0310*/  BSYNC.RECONVERGENT B0 ;  /* 0x0000000000007941 */ /* 0x000fea0003800200 */
.L_x_4:
[----:B------:R-:W-:Y:S04]  /*0320*/  BSSY.RECONVERGENT B0, `(.L_x_6) ;  /* 0x000000a000007945 */ /* 0x000fe80003800200 */
        /* <DEDUP_REMOVED lines=9> */
.L_x_7:
[----:B------:R-:W-:Y:S05]  /*03c0*/  BSYNC.RECONVERGENT B0 ;  /* 0x0000000000007941 */ /* 0x000fea0003800200 */
.L_x_6:
[----:B------:R-:W3:Y:S01]  /*03d0*/  LDCU.64 UR4, c[0x0][0x888] ;  /* 0x00011100ff0477ac */ /* 0x000ee20008000a00 */
[----:B------:R-:W-:Y:S01]  /*03e0*/  ISETP.NE.AND.EX P0, PT, RZ, UR7, PT, P0 ;  /* 0x00000007ff007c0c */ /* 0x000fe2000bf05300 */
[----:B------:R-:W-:Y:S01]  /*03f0*/  UPLOP3.LUT UP3, UPT, UPT, UPT, UPT, 0x80, 0x8 ;  /* 0x000000000008789c */ /* 0x000fe20003f6f070 */
[----:B---3--:R-:W-:-:S04]  /*0400*/  ISETP.NE.U32.AND P1, PT, RZ, UR4, PT ;  /* 0x00000004ff007c0c */ /* 0x008fc8000bf25070 */
[----:B------:R-:W-:-:S13]  /*0410*/  ISETP.NE.AND.EX P1, PT, RZ, UR5, PT, P1 ;  /* 0x00000005ff007c0c */ /* 0x000fda000bf25310 */
[----:B------:R-:W-:Y:S05]  /*0420*/  @P1 BRA P0, `(.L_x_8) ;  /* 0x0000000000281947 */ /* 0x000fea0000000000 */
[----:B------:R-:W-:Y:S01]  /*0430*/  UISETP.NE.U32.AND UP0, UPT, UR6, URZ, UPT ;  /* 0x000000ff0600728c */ /* 0x000fe2000bf05070 */
[----:B-----5:R-:W-:Y:S01]  /*0440*/  FSETP.NEU.AND P0, PT, R39, RZ, PT ;  /* 0x000000ff2700720b */ /* 0x020fe20003f0d000 */
[----:B------:R-:W-:Y:S02]  /*0450*/  UISETP.NE.U32.AND UP2, UPT, UR4, URZ, UPT ;  /* 0x000000ff0400728c */ /* 0x000fe4000bf45070 */
[----:B------:R-:W-:Y:S02]  /*0460*/  UISETP.NE.AND.EX UP1, UPT, UR7, URZ, UPT, UP0 ;  /* 0x000000ff0700728c */ /* 0x000fe4000bf25300 */
[----:B------:R-:W-:-:S04]  /*0470*/  UISETP.NE.AND.EX UP0, UPT, UR5, URZ, UPT, UP2 ;  /* 0x000000ff0500728c */ /* 0x000fc8000bf05320 */
[----:B------:R-:W-:-:S04]  /*0480*/  USEL UR4, URZ, 0xffffffff, UP0 ;  /* 0xffffffffff047887 */ /* 0x000fc80008000000 */
[----:B------:R-:W-:Y:S01]  /*0490*/  VOTEU.ANY UP0, P0 ;  /* 0x0000000000ff7886 */ /* 0x000fe20000000100 */
[----:B------:R-:W-:-:S04]  /*04a0*/  @!UP1 USEL UR4, URZ, 0xffffffff, UP0 ;  /* 0xffffffffff049887 */ /* 0x000fc80008000000 */
[----:B------:R-:W-:-:S04]  /*04b0*/  ULOP3.LUT UR4, UR4, 0x1, URZ, 0xc0, !UPT ;  /* 0x0000000104047892 */ /* 0x000fc8000f8ec0ff */
[----:B------:R-:W-:-:S11]  /*04c0*/  UISETP.NE.U32.AND UP3, UPT, UR4, 0x1, UPT ;  /* 0x000000010400788c */ /* 0x000fd6000bf65070 */
.L_x_8:
[----:B-12---:R-:W1:Y:S01]  /*04d0*/  SHFL.IDX PT, R2, R80, RZ, 0x1f ;  /* 0x00001fff50027589 */ /* 0x006e6200000e0000 */
[----:B------:R-:W-:-:S04]  /*04e0*/  UISETP.NE.AND UP0, UPT, UR10, 0x2, UPT ;  /* 0x000000020a00788c */ /* 0x000fc8000bf05270 */
[----:B------:R-:W-:Y:S01]  /*04f0*/  USEL UR26, URZ, 0x1, UP0 ;  /* 0x00000001ff1a7887 */ /* 0x000fe20008000000 */
[----:B-1----:R-:W-:-:S13]  /*0500*/  ISETP.NE.AND P0, PT, R2, RZ, PT ;  /* 0x000000ff0200720c */ /* 0x002fda0003f05270 */
[----:B------:R-:W-:Y:S05]  /*0510*/  @P0 BRA `(.L_x_9) ;  /* 0x00000004001c0947 */ /* 0x000fea0003800000 */
[----:B------:R-:W-:Y:S01]  /*0520*/  ELECT P0, URZ, PT ;  /* 0x0000000000ff782f */ /* 0x000fe20003800000 */
[----:B------:R-:W-:-:S12]  /*0530*/  BSSY.RECONVERGENT B0, `(.L_x_9) ;  /* 0x0000045000007945 */ /* 0x000fd80003800200 */
[----:B------:R-:W-:Y:S05]  /*0540*/  @!P0 BRA `(.L_x_10) ;  /* 0x00000004000c8947 */ /* 0x000fea0003800000 */
[----:B------:R-:W1:Y:S01]  /*0550*/  S2UR UR6, SR_CgaCtaId ;  /* 0x00000000000679c3 */ /* 0x000e620000008800 */
[----:B------:R-:W-:Y:S01]  /*0560*/  UMOV UR7, 0x400 ;  /* 0x0000040000077882 */ /* 0x000fe20000000000 */
[----:B------:R-:W-:Y:S01]  /*0570*/  UMOV UR5, 0x1 ;  /* 0x0000000100057882 */ /* 0x000fe20000000000 */
[----:B------:R-:W-:Y:S01]  /*0580*/  UMOV UR4, 0x7 ;  /* 0x0000000700047882 */ /* 0x000fe20000000000 */
[----:B------:R-:W-:-:S04]  /*0590*/  UIADD3 UR8, UPT, UPT, -UR5, 0x100000, URZ ;  /* 0x0010000005087890 */ /* 0x000fc8000fffe1ff */
[----:B------:R-:W-:Y:S02]  /*05a0*/  USHF.L.U32 UR9, UR8, 0xb, URZ ;  /* 0x0000000b08097899 */ /* 0x000fe400080006ff */
[----:B------:R-:W-:Y:S02]  /*05b0*/  USHF.L.U32 UR8, UR8, 0x1, URZ ;  /* 0x0000000108087899 */ /* 0x000fe400080006ff */
[----:B------:R-:W-:-:S04]  /*05c0*/  UIADD3 UR4, UPT, UPT, -UR4, 0x100000, URZ ;  /* 0x0010000004047890 */ /* 0x000fc8000fffe1ff */
[----:B------:R-:W-:Y:S02]  /*05d0*/  USHF.L.U32 UR5, UR4, 0xb, URZ ;  /* 0x0000000b04057899 */ /* 0x000fe400080006ff */
[----:B------:R-:W-:Y:S02]  /*05e0*/  USHF.L.U32 UR4, UR4, 0x1, URZ ;  /* 0x0000000104047899 */ /* 0x000fe400080006ff */
[----:B-1----:R-:W-:Y:S01]  /*05f0*/  ULEA UR6, UR6, UR7, 0x18 ;  /* 0x0000000706067291 */ /* 0x002fe2000f8ec0ff */
[----:B------:R-:W1:Y:S11]  /*0600*/  FENCE.VIEW.ASYNC.S ;  /* 0x00000000000073c6 */ /* 0x000e760000000000 */
[----:B-1----:R1:W2:Y:S01]  /*0610*/  SYNCS.EXCH.64 URZ, [UR6], UR8 ;  /* 0x0000000806ff75b2 */ /* 0x0022a20008000100 */
[----:B------:R1:W3:Y:S01]  /*0620*/  SYNCS.EXCH.64 URZ, [UR6+0xd8], UR4 ;  /* 0x0000d80406ff75b2 */ /* 0x0002e20008000100 */
[----:B------:R1:W4:Y:S01]  /*0630*/  SYNCS.EXCH.64 URZ, [UR6+0x8], UR8 ;  /* 0x0000080806ff75b2 */ /* 0x0003220008000100 */
[----:B------:R1:W1:Y:S01]  /*0640*/  SYNCS.EXCH.64 URZ, [UR6+0xe0], UR4 ;  /* 0x0000e00406ff75b2 */ /* 0x0002620008000100 */
        /* <DEDUP_REMOVED lines=50> */
[----:B--234-:R-:W-:Y:S01]  /*0970*/  NOP ;  /* 0x0000000000007918 */ /* 0x01cfe20000000000 */
.L_x_10:
[----:B-1----:R-:W-:Y:S05]  /*0980*/  BSYNC.RECONVERGENT B0 ;  /* 0x0000000000007941 */ /* 0x002fea0003800200 */
.L_x_9:
[----:B------:R-:W1:Y:S01]  /*0990*/  SHFL.IDX PT, R2, R80, RZ, 0x1f ;  /* 0x00001fff50027589 */ /* 0x000e6200000e0000 */
[----:B------:R-:W-:Y:S01]  /*09a0*/  NOP ;  /* 0x0000000000007918 */ /* 0x000fe20000000000 */
[----:B-1----:R-:W-:-:S13]  /*09b0*/  ISETP.NE.AND P0, PT, R2, 0x1, PT ;  /* 0x000000010200780c */ /* 0x002fda0003f05270 */
[----:B------:R-:W-:Y:S05]  /*09c0*/  @P0 BRA `(.L_x_11) ;  /* 0x0000000000400947 */ /* 0x000fea0003800000 */
        /* <DEDUP_REMOVED lines=9> */
[----:B------:R-:W-:Y:S01]  /*0a60*/  USHF.L.U32 UR4, UR4, 0x1, URZ ;  /* 0x0000000104047899 */ /* 0x000fe200080006ff */
[----:B------:R-:W-:Y:S01]  /*0a70*/  ELECT P0, URZ, PT ;  /* 0x0000000000ff782f */ /* 0x000fe20003800000 */
[----:B-1----:R-:W-:Y:S01]  /*0a80*/  ULEA UR6, UR6, UR7, 0x18 ;  /* 0x0000000706067291 */ /* 0x002fe2000f8ec0ff */
[----:B------:R-:W1:Y:S11]  /*0a90*/  FENCE.VIEW.ASYNC.S ;  /* 0x00000000000073c6 */ /* 0x000e760000000000 */
[----:B-1----:R1:W2:Y:S01]  /*0aa0*/  SYNCS.EXCH.64 URZ, [UR6+0x1b0], UR8 ;  /* 0x0001b00806ff75b2 */ /* 0x0022a20008000100 */
[----:B------:R1:W3:Y:S01]  /*0ab0*/  SYNCS.EXCH.64 URZ, [UR6+0x1b8], UR4 ;  /* 0x0001b80406ff75b2 */ /* 0x0002e20008000100 */
[----:B------:R-:W-:Y:S01]  /*0ac0*/  NOP ;  /* 0x0000000000007918 */ /* 0x000fe20000000000 */
.L_x_11:
[----:B------:R-:W4:Y:S01]  /*0ad0*/  SHFL.IDX PT, R2, R80, RZ, 0x1f ;  /* 0x00001fff50027589 */ /* 0x000f2200000e0000 */
[----:B------:R-:W-:Y:S01]  /*0ae0*/  NOP ;  /* 0x0000000000007918 */ /* 0x000fe20000000000 */
[----:B----4-:R-:W-:-:S13]  /*0af0*/  ISETP.NE.AND P0, PT, R2, 0x3, PT ;  /* 0x000000030200780c */ /* 0x010fda0003f05270 */
[----:B------:R-:W-:Y:S05]  /*0b00*/  @P0 BRA `(.L_x_12) ;  /* 0x0000000000300947 */ /* 0x000fea0003800000 */
[----:B-1----:R-:W1:Y:S01]  /*0b10*/  S2UR UR5, SR_CgaCtaId ;  /* 0x00000000000579c3 */ /* 0x002e620000008800 */
[----:B------:R-:W-:Y:S01]  /*0b20*/  UMOV UR6, 0x400 ;  /* 0x0000040000067882 */ /* 0x000fe20000000000 */
[----:B------:R-:W-:Y:S01]  /*0b30*/  UMOV UR4, 0x20 ;  /* 0x0000002000047882 */ /* 0x000fe20000000000 */
[----:B------:R-:W-:Y:S01]  /*0b40*/  ELECT P0, URZ, PT ;  /* 0x0000000000ff782f */ /* 0x000fe20003800000 */
[----:B-1----:R-:W-:Y:S02]  /*0b50*/  ULEA UR5, UR5, UR6, 0x18 ;  /* 0x0000000605057291 */ /* 0x002fe4000f8ec0ff */
[----:B------:R-:W-:-:S04]  /*0b60*/  UIADD3 UR6, UPT, UPT, -UR4, 0x100000, URZ ;  /* 0x0010000004067890 */ /* 0x000fc8000fffe1ff */
[----:B------:R-:W-:Y:S02]  /*0b70*/  USHF.L.U32 UR7, UR6, 0xb, URZ ;  /* 0x0000000b06077899 */ /* 0x000fe400080006ff */
[----:B------:R-:W-:Y:S01]  /*0b80*/  USHF.L.U32 UR6, UR6, 0x1, URZ ;  /* 0x0000000106067899 */ /* 0x000fe200080006ff */
[----:B------:R-:W1:Y:S11]  /*0b90*/  FENCE.VIEW.ASYNC.S ;  /* 0x00000000000073c6 */ /* 0x000e760000000000 */
[----:B-1----:R4:W1:Y:S01]  /*0ba0*/  SYNCS.EXCH.64 URZ, [UR5+0x1c0], UR6 ;  /* 0x0001c00605ff75b2 */ /* 0x0028620008000100 */
[----:B------:R4:W1:Y:S02]  /*0bb0*/  SYNCS.EXCH.64 URZ, [UR5+0x1c8], UR6 ;  /* 0x0001c80605ff75b2 */ /* 0x0008640008000100 */
[----:B----4-:R-:W-:Y:S01]  /*0bc0*/  NOP ;  /* 0x0000000000007918 */ /* 0x010fe20000000000 */
.L_x_12:
[----:B------:R-:W4:Y:S01]  /*0bd0*/  SHFL.IDX PT, R2, R80, RZ, 0x1f ;  /* 0x00001fff50027589 */ /* 0x000f2200000e0000 */
[----:B------:R-:W-:Y:S01]  /*0be0*/  NOP ;  /* 0x0000000000007918 */ /* 0x000fe20000000000 */
[----:B----4-:R-:W-:-:S13]  /*0bf0*/  ISETP.NE.AND P0, PT, R2, 0x4, PT ;  /* 0x000000040200780c */ /* 0x010fda0003f05270 */
[----:B------:R-:W-:Y:S05]  /*0c00*/  @P0 BRA `(.L_x_13) ;  /* 0x00000000004c0947 */ /* 0x000fea0003800000 */
[----:B-1----:R-:W1:Y:S01]  /*0c10*/  S2UR UR5, SR_CgaCtaId ;  /* 0x00000000000579c3 */ /* 0x002e620000008800 */
[----:B------:R-:W-:Y:S01]  /*0c20*/  UMOV UR7, 0xe20 ;  /* 0x00000e2000077882 */ /* 0x000fe20000000000 */
[----:B------:R-:W-:Y:S01]  /*0c30*/  UMOV UR6, 0x400 ;  /* 0x0000040000067882 */ /* 0x000fe20000000000 */
[----:B------:R-:W-:Y:S01]  /*0c40*/  USEL UR7, UR7, 0xc20, UP3 ;  /* 0x00000c2007077887 */ /* 0x000fe20009800000 */
[----:B------:R-:W-:Y:S01]  /*0c50*/  UMOV UR4, 0x1 ;  /* 0x0000000100047882 */ /* 0x000fe20000000000 */
[----:B------:R-:W-:Y:S01]  /*0c60*/  ELECT P0, URZ, PT ;  /* 0x0000000000ff782f */ /* 0x000fe20003800000 */
[----:B------:R-:W-:-:S04]  /*0c70*/  UIADD3 UR8, UPT, UPT, -UR4, 0x100000, URZ ;  /* 0x0010000004087890 */ /* 0x000fc8000fffe1ff */
[----:B------:R-:W-:Y:S02]  /*0c80*/  USHF.L.U32 UR9, UR8, 0xb, URZ ;  /* 0x0000000b08097899 */ /* 0x000fe400080006ff */
[----:B------:R-:W-:Y:S02]  /*0c90*/  USHF.L.U32 UR8, UR8, 0x1, URZ ;  /* 0x0000000108087899 */ /* 0x000fe400080006ff */
[----:B-1----:R-:W-:Y:S02]  /*0ca0*/  ULEA UR5, UR5, UR6, 0x18 ;  /* 0x0000000605057291 */ /* 0x002fe4000f8ec0ff */
[----:B------:R-:W-:-:S04]  /*0cb0*/  UIADD3 UR6, UPT, UPT, -UR7, 0x100000, URZ ;  /* 0x0010000007067890 */ /* 0x000fc8000fffe1ff */
[----:B------:R-:W-:Y:S02]  /*0cc0*/  USHF.L.U32 UR7, UR6, 0xb, URZ ;  /* 0x0000000b06077899 */ /* 0x000fe400080006ff */
[----:B------:R-:W-:Y:S01]  /*0cd0*/  USHF.L.U32 UR6, UR6, 0x1, URZ ;  /* 0x0000000106067899 */ /* 0x000fe200080006ff */
[----:B------:R-:W1:Y:S03]  /*0ce0*/  FENCE.VIEW.ASYNC.S ;  /* 0x00000000000073c6 */ /* 0x000e660000000000 */
[----:B-1----:R4:W1:Y:S08]  /*0cf0*/  SYNCS.EXCH.64 URZ, [UR5+0x1d0], UR8 ;  /* 0x0001d00805ff75b2 */ /* 0x0028700008000100 */
[----:B------:R4:W1:Y:S01]  /*0d00*/  SYNCS.EXCH.64 URZ, [UR5+0x1e0], UR6 ;  /* 0x0001e00605ff75b2 */ /* 0x0008620008000100 */
[----:B------:R4:W1:Y:S01]  /*0d10*/  SYNCS.EXCH.64 URZ, [UR5+0x1d8], UR8 ;  /* 0x0001d80805ff75b2 */ /* 0x0008620008000100 */
[----:B------:R4:W1:Y:S02]  /*0d20*/  SYNCS.EXCH.64 URZ, [UR5+0x1e8], UR6 ;  /* 0x0001e80605ff75b2 */ /* 0x0008640008000100 */
[----:B----4-:R-:W-:Y:S01]  /*0d30*/  NOP ;  /* 0x0000000000007918 */ /* 0x010fe20000000000 */
.L_x_13:
[----:B------:R-:W4:Y:S01]  /*0d40*/  SHFL.IDX PT, R2, R80, RZ, 0x1f ;  /* 0x00001fff50027589 */ /* 0x000f2200000e0000 */
[----:B------:R-:W-:Y:S01]  /*0d50*/  NOP ;  /* 0x0000000000007918 */ /* 0x000fe20000000000 */
[----:B----4-:R-:W-:-:S13]  /*0d60*/  ISETP.NE.AND P0, PT, R2, 0x5, PT ;  /* 0x000000050200780c */ /* 0x010fda0003f05270 */
[----:B------:R-:W-:Y:S05]  /*0d70*/  @P0 BRA `(.L_x_14) ;  /* 0x0000000000580947 */ /* 0x000fea0003800000 */
[----:B-1----:R-:W1:Y:S01]  /*0d80*/  S2UR UR6, SR_CgaCtaId ;  /* 0x00000000000679c3 */ /* 0x002e620000008800 */
        /* <DEDUP_REMOVED lines=12> */
[----:B-1----:R4:W1:Y:S01]  /*0e50*/  SYNCS.EXCH.64 URZ, [UR6+0x1f0], UR8 ;  /* 0x0001f00806ff75b2 */ /* 0x0028620008000100 */
[----:B------:R4:W1:Y:S01]  /*0e60*/  SYNCS.EXCH.64 URZ, [UR6+0x210], UR4 ;  /* 0x0002100406ff75b2 */ /* 0x0008620008000100 */
[----:B------:R4:W1:Y:S01]  /*0e70*/  SYNCS.EXCH.64 URZ, [UR6+0x1f8], UR8 ;  /* 0x0001f80806ff75b2 */ /* 0x0008620008000100 */
[----:B------:R4:W1:Y:S01]  /*0e80*/  SYNCS.EXCH.64 URZ, [UR6+0x218], UR4 ;  /* 0x0002180406ff75b2 */ /* 0x0008620008000100 */
[----:B------:R4:W1:Y:S01]  /*0e90*/  SYNCS.EXCH.64 URZ, [UR6+0x200], UR8 ;  /* 0x0002000806ff75b2 */ /* 0x0008620008000100 */
[----:B------:R4:W1:Y:S01]  /*0ea0*/  SYNCS.EXCH.64 URZ, [UR6+0x220], UR4 ;  /* 0x0002200406ff75b2 */ /* 0x0008620008000100 */
[----:B------:R4:W1:Y:S01]  /*0eb0*/  SYNCS.EXCH.64 URZ, [UR6+0x208], UR8 ;  /* 0x0002080806ff75b2 */ /* 0x0008620008000100 */
[----:B------:R4:W1:Y:S02]  /*0ec0*/  SYNCS.EXCH.64 URZ, [UR6+0x228], UR4 ;  /* 0x0002280406ff75b2 */ /* 0x0008640008000100 */
[----:B----4-:R-:W-:Y:S01]  /*0ed0*/  NOP ;  /* 0x0000000000007918 */ /* 0x010fe20000000000 */
.L_x_14:
[----:B------:R-:W4:Y:S01]  /*0ee0*/  SHFL.IDX PT, R2, R80, RZ, 0x1f ;  /* 0x00001fff50027589 */ /* 0x000f2200000e0000 */
[----:B------:R-:W1:Y:S01]  /*0ef0*/  S2UR UR54, SR_CgaCtaId ;  /* 0x00000000003679c3 */ /* 0x000e620000008800 */
[----:B------:R-:W-:Y:S01]  /*0f00*/  NOP ;  /* 0x0000000000007918 */ /* 0x000fe20000000000 */
[----:B----4-:R-:W-:-:S13]  /*0f10*/  ISETP.NE.AND P0, PT, R2, 0x3, PT ;  /* 0x000000030200780c */ /* 0x010fda0003f05270 */
[----:B-1----:R-:W-:Y:S05]  /*0f20*/  @P0 BRA `(.L_x_15) ;  /* 0x0000000000340947 */ /* 0x002fea0003800000 */
[----:B------:R-:W-:Y:S01]  /*0f30*/  UMOV UR5, 0x400 ;  /* 0x0000040000057882 */ /* 0x000fe20000000000 */
[----:B------:R-:W-:Y:S01]  /*0f40*/  UMOV UR4, 0x20 ;  /* 0x0000002000047882 */ /* 0x000fe20000000000 */
[----:B------:R-:W-:Y:S02]  /*0f50*/  ULEA UR5, UR54, UR5, 0x18 ;  /* 0x0000000536057291 */ /* 0x000fe4000f8ec0ff */
[----:B------:R-:W-:-:S04]  /*0f60*/  UIADD3 UR6, UPT, UPT, -UR4, 0x100000, URZ ;  /* 0x0010000004067890 */ /* 0x000fc8000fffe1ff */
[----:B------:R-:W-:Y:S02]  /*0f70*/  USHF.L.U32 UR7, UR6, 0xb, URZ ;  /* 0x0000000b06077899 */ /* 0x000fe400080006ff */
[----:B------:R-:W-:Y:S01]  /*0f80*/  USHF.L.U32 UR6, UR6, 0x1, URZ ;  /* 0x0000000106067899 */ /* 0x000fe200080006ff */
[----:B------:R-:W-:Y:S01]  /*0f90*/  ELECT P0, URZ, PT ;  /* 0x0000000000ff782f */ /* 0x000fe20003800000 */
[----:B------:R-:W1:Y:S10]  /*0fa0*/  FENCE.VIEW.ASYNC.S ;  /* 0x00000000000073c6 */ /* 0x000e740000000000 */
[----:B-1----:R1:W4:Y:S01]  /*0fb0*/  SYNCS.EXCH.64 URZ, [UR5+0x230], UR6 ;  /* 0x0002300605ff75b2 */ /* 0x0023220008000100 */
[----:B------:R1:W1:Y:S01]  /*0fc0*/  SYNCS.EXCH.64 URZ, [UR5+0x240], UR6 ;  /* 0x0002400605ff75b2 */ /* 0x0002620008000100 */
[----:B------:R1:W1:Y:S01]  /*0fd0*/  SYNCS.EXCH.64 URZ, [UR5+0x238], UR6 ;  /* 0x0002380605ff75b2 */ /* 0x0002620008000100 */
[----:B------:R1:W1:Y:S01]  /*0fe0*/  SYNCS.EXCH.64 URZ, [UR5+0x248], UR6 ;  /* 0x0002480605ff75b2 */ /* 0x0002620008000100 */
[----:B------:R-:W-:Y:S01]  /*0ff0*/  NOP ;  /* 0x0000000000007918 */ /* 0x000fe20000000000 */
.L_x_15:
[----:B------:R-:W2:Y:S01]  /*1000*/  LDCU UR12, c[0x0][0x36c] ;  /* 0x00006d80ff0c77ac */ /* 0x000ea20008000800 */
[----:B------:R-:W-:Y:S01]  /*1010*/  ISETP.NE.OR P3, PT, R0, 0x2, !P3 ;  /* 0x000000020000780c */ /* 0x000fe20005f65670 */
[----:B------:R-:W-:Y:S01]  /*1020*/  NOP ;  /* 0x0000000000007918 */ /* 0x000fe20000000000 */
[----:B------:R-:W-:Y:S01]  /*1030*/  LOP3.LUT R0, R76, 0x1f, RZ, 0xc0, !PT ;  /* 0x0000001f4c007812 */ /* 0x000fe200078ec0ff */
[----:B------:R-:W-:Y:S02]  /*1040*/  UISETP.NE.AND UP4, UPT, UR10, URZ, UPT ;  /* 0x000000ff0a00728c */ /* 0x000fe4000bf85270 */
[----:B--2---:R-:W-:-:S04]  /*1050*/  UISETP.EQ.U32.AND UP0, UPT, UR12, 0x1, UPT ;  /* 0x000000010c00788c */ /* 0x004fc8000bf02070 */
[----:B------:R-:W-:-:S05]  /*1060*/  UP2UR UR4, UPR, URZ, 0x1 ;  /* 0x00000001ff047883 */ /* 0x000fca0008000000 */
[----:B------:R-:W-:Y:S05]  /*1070*/  BRA.U !UP0, `(.L_x_16) ;  /* 0x0000000108087547 */ /* 0x000fea000b800000 */
[----:B-1-34-:R-:W-:Y:S01]  /*1080*/  UCGABAR_ARV ;  /* 0x00000000000079c7 */ /* 0x01afe20008000000 */
[----:B------:R-:W-:Y:S05]  /*1090*/  BRA `(.L_x_17) ;  /* 0x0000000000047947 */ /* 0x000fea0003800000 */
.L_x_16:
[----:B-1-34-:R-:W-:Y:S02]  /*10a0*/  NOP ;  /* 0x0000000000007918 */ /* 0x01afe40000000000 */
.L_x_17:
[----:B------:R-:W1:Y:S01]  /*10b0*/  S2UR UR50, SR_CTAID.X ;  /* 0x00000000003279c3 */ /* 0x000e620000002500 */
[----:B------:R-:W-:-:S05]  /*10c0*/  CS2R.32 R3, SR_CgaSize ;  /* 0x0000000000037805 */ /* 0x000fca0000008a00 */
[----:B------:R-:W-:-:S05]  /*10d0*/  IMAD R3, R3, -0xa0, RZ ;  /* 0xffffff6003037824 */ /* 0x000fca00078e02ff */
[----:B------:R-:W-:-:S14]  /*10e0*/  R2UR UR5, R3 ;  /* 0x00000000030572ca */ /* 0x000fdc00000e0000 */
[----:B------:R-:W2:Y:S01]  /*10f0*/  LDCU UR5, c[0x0][UR5+0x2b0] ;  /* 0x00005600050577ac */ /* 0x000ea20008000800 */
[----:B------:R-:W-:-:S05]  /*1100*/  CS2R.32 R3, SR_CgaSize ;  /* 0x0000000000037805 */ /* 0x000fca0000008a00 */
[----:B------:R-:W-:-:S05]  /*1110*/  IMAD R3, R3, -0xa0, RZ ;  /* 0xffffff6003037824 */ /* 0x000fca00078e02ff */
[----:B------:R-:W-:-:S14]  /*1120*/  R2UR UR4, R3 ;  /* 0x00000000030472ca */ /* 0x000fdc00000e0000 */
[----:B------:R-:W3:Y:S01]  /*1130*/  LDCU UR4, c[0x0][UR4+0x2b4] ;  /* 0x00005680040477ac */ /* 0x000ee20008000800 */
[----:B------:R-:W4:Y:S01]  /*1140*/  S2UR UR51, SR_CTAID.Y ;  /* 0x00000000003379c3 */ /* 0x000f220000002600 */
[----:B------:R-:W-:-:S05]  /*1150*/  CS2R.32 R3, SR_CgaSize ;  /* 0x0000000000037805 */ /* 0x000fca0000008a00 */
[----:B------:R-:W-:-:S05]  /*1160*/  IMAD R3, R3, -0xa0, RZ ;  /* 0xffffff6003037824 */ /* 0x000fca00078e02ff */
[----:B------:R-:W-:-:S14]  /*1170*/  R2UR UR49, R3 ;  /* 0x00000000033172ca */ /* 0x000fdc00000e0000 */
[----:B------:R-:W3:Y:S01]  /*1180*/  LDCU UR49, c[0x0][UR49+0x2a0] ;  /* 0x00005400313177ac */ /* 0x000ee20008000800 */
[----:B------:R-:W3:Y:S01]  /*1190*/  LDCU UR17, c[0x0][0xb24] ;  /* 0x00016480ff1177ac */ /* 0x000ee20008000800 */
[----:B------:R-:W1:Y:S01]  /*11a0*/  S2UR UR36, SR_CTAID.Z ;  /* 0x00000000002479c3 */ /* 0x000e620000002700 */
[----:B------:R-:W-:-:S05]  /*11b0*/  CS2R.32 R3, SR_CgaSize ;  /* 0x0000000000037805 */ /* 0x000fca0000008a00 */
[----:B------:R-:W-:-:S05]  /*11c0*/  IMAD R3, R3, -0xa0, RZ ;  /* 0xffffff6003037824 */ /* 0x000fca00078e02ff */
[----:B------:R-:W-:-:S14]  /*11d0*/  R2UR UR48, R3 ;  /* 0x00000000033072ca */ /* 0x000fdc00000e0000 */
[----:B------:R-:W3:Y:S01]  /*11e0*/  LDCU UR48, c[0x0][UR48+0x2a4] ;  /* 0x00005480303077ac */ /* 0x000ee20008000800 */
[----:B------:R-:W-:Y:S02]  /*11f0*/  ULOP3.LUT UR22, UR54, 0x3, URZ, 0xc0, !UPT ;  /* 0x0000000336167892 */ /* 0x000fe4000f8ec0ff */
[----:B------:R-:W-:Y:S01]  /*1200*/  ULOP3.LUT UR6, UR54, 0xc, URZ, 0xc0, !UPT ;  /* 0x0000000c36067892 */ /* 0x000fe2000f8ec0ff */
[----:B-1----:R-:W-:Y:S01]  /*1210*/  I2FP.F32.U32 R3, UR50 ;  /* 0x0000003200037c45 */ /* 0x002fe20008201000 */
[----:B------:R-:W-:Y:S02]  /*1220*/  UISETP.GT.U32.AND UP1, UPT, UR22, 0xffff, UPT ;  /* 0x0000ffff1600788c */ /* 0x000fe4000bf24070 */
[----:B------:R-:W-:Y:S02]  /*1230*/  UISETP.GT.U32.AND UP0, UPT, UR6, 0xffff, UPT ;  /* 0x0000ffff0600788c */ /* 0x000fe4000bf04070 */
[----:B--2---:R-:W-:Y:S01]  /*1240*/  FMUL R3, R3, UR5 ;  /* 0x0000000503037c20 */ /* 0x004fe20008400000 */
[----:B------:R-:W-:Y:S01]  /*1250*/  USEL UR7, UR22, 0xffff, !UP1 ;  /* 0x0000ffff16077887 */ /* 0x000fe2000c800000 */
[----:B----4-:R-:W-:Y:S01]  /*1260*/  I2FP.F32.U32 R2, UR51 ;  /* 0x0000003300027c45 */ /* 0x010fe20008201000 */
[----:B------:R-:W-:-:S03]  /*1270*/  USEL UR6, UR6, 0xffff, !UP0 ;  /* 0x0000ffff06067887 */ /* 0x000fc6000c000000 */
[----:B------:R-:W1:Y:S01]  /*1280*/  F2I.U32.TRUNC.NTZ R3, R3 ;  /* 0x0000000300037305 */ /* 0x000e62000020f000 */
[----:B------:R-:W-:Y:S01]  /*1290*/  USHF.L.U32 UR21, UR54, 0x8, URZ ;  /* 0x0000000836157899 */ /* 0x000fe200080006ff */
[----:B---3--:R-:W-:Y:S01]  /*12a0*/  FMUL R2, R2, UR4 ;  /* 0x0000000402027c20 */ /* 0x008fe20008400000 */
[----:B------:R-:W-:Y:S02]  /*12b0*/  USHF.L.U32 UR15, UR54, 0xa, URZ ;  /* 0x0000000a360f7899 */ /* 0x000fe400080006ff */
[----:B------:R-:W-:Y:S02]  /*12c0*/  ULOP3.LUT UR7, UR7, 0xffff, URZ, 0xc0, !UPT ;  /* 0x0000ffff07077892 */ /* 0x000fe4000f8ec0ff */
[----:B------:R-:W-:Y:S01]  /*12d0*/  ULOP3.LUT UR6, UR6, 0xffff, URZ, 0xc0, !UPT ;  /* 0x0000ffff06067892 */ /* 0x000fe2000f8ec0ff */
[----:B------:R-:W2:Y:S01]  /*12e0*/  F2I.U32.TRUNC.NTZ R2, R2 ;  /* 0x0000000200027305 */ /* 0x000ea2000020f000 */
[----:B------:R-:W-:Y:S01]  /*12f0*/  UMOV UR14, 0x1111 ;  /* 0x00001111000e7882 */ /* 0x000fe20000000000 */
[----:B------:R-:W-:Y:S01]  /*1300*/  UMOV UR13, 0xf ;  /* 0x0000000f000d7882 */ /* 0x000fe20000000000 */
[----:B------:R-:W-:Y:S01]  /*1310*/  USHF.R.U32.HI UR11, URZ, 0x2, UR54 ;  /* 0x00000002ff0b7899 */ /* 0x000fe20008011636 */
[----:B------:R-:W3:Y:S01]  /*1320*/  LDCU UR37, c[0x0][0xb24] ;  /* 0x00016480ff2577ac */ /* 0x000ee20008000800 */
[----:B-1----:R-:W-:Y:S01]  /*1330*/  R2UR UR5, R3 ;  /* 0x00000000030572ca */ /* 0x002fe200000e0000 */
[----:B------:R-:W1:Y:S01]  /*1340*/  LDCU UR16, c[0x0][0xb30] ;  /* 0x00016600ff1077ac */ /* 0x000e620008000800 */
[----:B------:R-:W-:Y:S01]  /*1350*/  UISETP.NE.AND UP6, UPT, UR10, 0x2, UPT ;  /* 0x000000020a00788c */ /* 0x000fe2000bfc5270 */
[----:B--2---:R-:W-:Y:S01]  /*1360*/  R2UR UR4, R2 ;  /* 0x00000000020472ca */ /* 0x004fe200000e0000 */
[----:B------:R-:W-:Y:S01]  /*1370*/  ULOP3.LUT UR21, UR21, 0xc00, URZ, 0xc0, !UPT ;  /* 0x00000c0015157892 */ /* 0x000fe2000f8ec0ff */
[----:B------:R-:W-:Y:S01]  /*1380*/  PRMT R2, RZ, 0x7610, R2 ;  /* 0x00007610ff027816 */ /* 0x000fe20000000002 */
[----:B------:R-:W-:-:S07]  /*1390*/  ULOP3.LUT UR15, UR15, 0xc00, URZ, 0xc0, !UPT ;  /* 0x00000c000f0f7892 */ /* 0x000fce000f8ec0ff */
[----:B------:R-:W-:Y:S02]  /*13a0*/  UIADD3 UR5, UPT, UPT, -UR5, URZ, URZ ;  /* 0x000000ff05057290 */ /* 0x000fe4000fffe1ff */
[----:B------:R-:W-:Y:S02]  /*13b0*/  UISETP.GE.AND UP5, UPT, UR17, 0x1, UPT ;  /* 0x000000011100788c */ /* 0x000fe4000bfa6270 */
[----:B------:R-:W-:Y:S02]  /*13c0*/  USHF.L.U32 UR14, UR14, UR7, URZ ;  /* 0x000000070e0e7299 */ /* 0x000fe400080006ff */
[----:B------:R-:W-:Y:S02]  /*13d0*/  USHF.L.U32 UR13, UR13, UR6, URZ ;  /* 0x000000060d0d7299 */ /* 0x000fe400080006ff */
[----:B------:R-:W-:Y:S02]  /*13e0*/  UIADD3 UR4, UPT, UPT, -UR4, URZ, URZ ;  /* 0x000000ff04047290 */ /* 0x000fe4000fffe1ff */
[----:B------:R-:W-:-:S02]  /*13f0*/  UIMAD UR49, UR49, UR5, UR50 ;  /* 0x00000005313172a4 */ /* 0x000fc4000f8e0232 */
[----:B------:R-:W-:Y:S01]  /*1400*/  UIMAD UR48, UR48, UR4, UR51 ;  /* 0x00000004303072a4 */ /* 0x000fe2000f8e0233 */
[----:B-1-3--:R-:W-:Y:S11]  /*1410*/  BRA.U UP4, `(.L_x_18) ;  /* 0x0000000104c47547 */ /* 0x00aff6000b800000 */
[----:B------:R-:W-:Y:S02]  /*1420*/  UISETP.NE.AND UP0, UPT, UR48, URZ, UPT ;  /* 0x000000ff3000728c */ /* 0x000fe4000bf05270 */
[----:B------:R-:W-:Y:S02]  /*1430*/  UISETP.NE.AND UP2, UPT, UR48, 0x1, UPT ;  /* 0x000000013000788c */ /* 0x000fe4000bf45270 */
[----:B------:R-:W-:Y:S02]  /*1440*/  UISETP.NE.AND UP1, UPT, UR49, URZ, UP0 ;  /* 0x000000ff3100728c */ /* 0x000fe40008725270 */
[----:B------:R-:W-:Y:S02]  /*1450*/  USEL UR25, URZ, 0x2, UP0 ;  /* 0x00000002ff197887 */ /* 0x000fe40008000000 */
[----:B------:R-:W-:Y:S02]  /*1460*/  USEL UR30, URZ, 0x1, UP1 ;  /* 0x00000001ff1e7887 */ /* 0x000fe40008800000 */
[----:B------:R-:W-:-:S02]  /*1470*/  UISETP.NE.AND UP1, UPT, UR48, 0x2, UPT ;  /* 0x000000023000788c */ /* 0x000fc4000bf25270 */
[----:B------:R-:W-:Y:S02]  /*1480*/  USEL UR19, URZ, 0x4, UP0 ;  /* 0x00000004ff137887 */ /* 0x000fe40008000000 */
[----:B------:R-:W-:Y:S02]  /*1490*/  USEL UR7, URZ, 0x8, UP0 ;  /* 0x00000008ff077887 */ /* 0x000fe40008000000 */
[----:B------:R-:W-:Y:S02]  /*14a0*/  UISETP.NE.AND UP0, UPT, UR48, 0x3, UPT ;  /* 0x000000033000788c */ /* 0x000fe4000bf05270 */
[----:B------:R-:W-:Y:S02]  /*14b0*/  USEL UR28, URZ, 0x100, UP1 ;  /* 0x00000100ff1c7887 */ /* 0x000fe40008800000 */
[----:B------:R-:W-:Y:S02]  /*14c0*/  USEL UR23, URZ, 0x200, UP1 ;  /* 0x00000200ff177887 */ /* 0x000fe40008800000 */
[----:B------:R-:W-:-:S02]  /*14d0*/  USEL UR9, URZ, 0x400, UP1 ;  /* 0x00000400ff097887 */ /* 0x000fc40008800000 */
[----:B------:R-:W-:Y:S02]  /*14e0*/  USEL UR5, URZ, 0x800, UP1 ;  /* 0x00000800ff057887 */ /* 0x000fe40008800000 */
[----:B------:R-:W-:Y:S02]  /*14f0*/  USEL UR29, URZ, 0x10, UP2 ;  /* 0x00000010ff1d7887 */ /* 0x000fe40009000000 */
[----:B------:R-:W-:Y:S02]  /*1500*/  UISETP.NE.AND UP1, UPT, UR49, URZ, UPT ;  /* 0x000000ff3100728c */ /* 0x000fe4000bf25270 */
[----:B------:R-:W-:Y:S02]  /*1510*/  USEL UR27, URZ, 0x1000, UP0 ;  /* 0x00001000ff1b7887 */ /* 0x000fe40008000000 */
[----:B------:R-:W-:Y:S02]  /*1520*/  USEL UR20, URZ, 0x2000, UP0 ;  /* 0x00002000ff147887 */ /* 0x000fe40008000000 */
[----:B------:R-:W-:-:S02]  /*1530*/  USEL UR8, URZ, 0x4000, UP0 ;  /* 0x00004000ff087887 */ /* 0x000fc40008000000 */
[----:B------:R-:W-:Y:S02]  /*1540*/  USEL UR4, URZ, 0x8000, UP0 ;  /* 0x00008000ff047887 */ /* 0x000fe40008000000 */
[----:B------:R-:W-:Y:S02]  /*1550*/  UISETP.NE.AND UP0, UPT, UR49, 0x1, UPT ;  /* 0x000000013100788c */ /* 0x000fe4000bf05270 */
[----:B------:R-:W-:Y:S02]  /*1560*/  USEL UR29, UR29, 0x10, UP1 ;  /* 0x000000101d1d7887 */ /* 0x000fe40008800000 */
[----:B------:R-:W-:Y:S02]  /*1570*/  USEL UR28, UR28, 0x100, UP1 ;  /* 0x000001001c1c7887 */ /* 0x000fe40008800000 */
[----:B------:R-:W-:Y:S02]  /*1580*/  USEL UR24, URZ, 0x20, UP2 ;  /* 0x00000020ff187887 */ /* 0x000fe40009000000 */
[----:B------:R-:W-:-:S02]  /*1590*/  USEL UR27, UR27, 0x1000, UP1 ;  /* 0x000010001b1b7887 */ /* 0x000fc40008800000 */
[----:B------:R-:W-:Y:S02]  /*15a0*/  USEL UR25, UR25, 0x2, UP0 ;  /* 0x0000000219197887 */ /* 0x000fe40008000000 */
[----:B------:R-:W-:Y:S02]  /*15b0*/  UIADD3 UR28, UPT, UPT, UR28, UR29, UR30 ;  /* 0x0000001d1c1c7290 */ /* 0x000fe4000fffe01e */
[----:B------:R-:W-:Y:S02]  /*15c0*/  UISETP.NE.AND UP1, UPT, UR49, 0x2, UPT ;  /* 0x000000023100788c */ /* 0x000fe4000bf25270 */
[----:B------:R-:W-:Y:S02]  /*15d0*/  USEL UR24, UR24, 0x20, UP0 ;  /* 0x0000002018187887 */ /* 0x000fe40008000000 */
[----:B------:R-:W-:Y:S02]  /*15e0*/  USEL UR23, UR23, 0x200, UP0 ;  /* 0x0000020017177887 */ /* 0x000fe40008000000 */
[----:B------:R-:W-:-:S02]  /*15f0*/  UIADD3 UR25, UPT, UPT, UR25, UR27, UR28 ;  /* 0x0000001b19197290 */ /* 0x000fc4000fffe01c */
[----:B------:R-:W-:Y:S02]  /*1600*/  USEL UR18, URZ, 0x40, UP2 ;  /* 0x00000040ff127887 */ /* 0x000fe40009000000 */
[----:B------:R-:W-:Y:S02]  /*1610*/  USEL UR20, UR20, 0x2000, UP0 ;  /* 0x0000200014147887 */ /* 0x000fe40008000000 */
[----:B------:R-:W-:Y:S02]  /*1620*/  USEL UR19, UR19, 0x4, UP1 ;  /* 0x0000000413137887 */ /* 0x000fe40008800000 */
[----:B------:R-:W-:Y:S02]  /*1630*/  UIADD3 UR23, UPT, UPT, UR23, UR24, UR25 ;  /* 0x0000001817177290 */ /* 0x000fe4000fffe019 */
[----:B------:R-:W-:Y:S02]  /*1640*/  UISETP.NE.AND UP0, UPT, UR49, 0x3, UPT ;  /* 0x000000033100788c */ /* 0x000fe4000bf05270 */
[----:B------:R-:W-:-:S02]  /*1650*/  USEL UR18, UR18, 0x40, UP1 ;  /* 0x0000004012127887 */ /* 0x000fc40008800000 */
[----:B------:R-:W-:Y:S02]  /*1660*/  USEL UR9, UR9, 0x400, UP1 ;  /* 0x0000040009097887 */ /* 0x000fe40008800000 */
[----:B------:R-:W-:Y:S02]  /*1670*/  UIADD3 UR19, UPT, UPT, UR19, UR20, UR23 ;  /* 0x0000001413137290 */ /* 0x000fe4000fffe017 */
[----:B------:R-:W-:Y:S02]  /*1680*/  USEL UR6, URZ, 0x80, UP2 ;  /* 0x00000080ff067887 */ /* 0x000fe40009000000 */
[----:B------:R-:W-:Y:S02]  /*1690*/  USEL UR8, UR8, 0x4000, UP1 ;  /* 0x0000400008087887 */ /* 0x000fe40008800000 */
[----:B------:R-:W-:Y:S02]  /*16a0*/  USEL UR7, UR7, 0x8, UP0 ;  /* 0x0000000807077887 */ /* 0x000fe40008000000 */
[----:B------:R-:W-:-:S02]  /*16b0*/  UIADD3 UR9, UPT, UPT, UR9, UR18, UR19 ;  /* 0x0000001209097290 */ /* 0x000fc4000fffe013 */
[----:B------:R-:W-:Y:S02]  /*16c0*/  USEL UR6, UR6, 0x80, UP0 ;  /* 0x0000008006067887 */ /* 0x000fe40008000000 */
[----:B------:R-:W-:Y:S02]  /*16d0*/  USEL UR5, UR5, 0x800, UP0 ;  /* 0x0000080005057887 */ /* 0x000fe40008000000 */
[----:B------:R-:W-:Y:S02]  /*16e0*/  UIADD3 UR7, UPT, UPT, UR7, UR8, UR9 ;  /* 0x0000000807077290 */ /* 0x000fe4000fffe009 */
[----:B------:R-:W-:Y:S02]  /*16f0*/  USEL UR4, UR4, 0x8000, UP0 ;  /* 0x0000800004047887 */ /* 0x000fe40008000000 */
[----:B------:R-:W-:-:S04]  /*1700*/  UIADD3 UR5, UPT, UPT, UR5, UR6, UR7 ;  /* 0x0000000605057290 */ /* 0x000fc8000fffe007 */
[----:B------:R-:W-:-:S06]  /*1710*/  UIADD3 UR4, UPT, UPT, UR5, UR4, URZ ;  /* 0x0000000405047290 */ /* 0x000fcc000fffe0ff */
[----:B------:R-:W-:Y:S02]  /*1720*/  MOV R2, UR4 ;  /* 0x0000000400027c02 */ /* 0x000fe40008000f00 */
.L_x_18:
[----:B------:R-:W-:Y:S05]  /*1730*/  BRA.U !UP5, `(.L_x_19) ;  /* 0x000000010db87547 */ /* 0x000fea000b800000 */
[----:B------:R-:W1:Y:S01]  /*1740*/  LDCU.128 UR4, c[0x0][0xb10] ;  /* 0x00016200ff0477ac */ /* 0x000e620008000c00 */
[----:B------:R-:W2:Y:S01]  /*1750*/  LDCU UR23, c[0x0][0x370] ;  /* 0x00006e00ff1777ac */ /* 0x000ea20008000800 */
[----:B------:R-:W3:Y:S01]  /*1760*/  LDCU UR20, c[0x0][0x374] ;  /* 0x00006e80ff1477ac */ /* 0x000ee20008000800 */
[----:B------:R-:W4:Y:S01]  /*1770*/  LDCU UR19, c[0x0][0xb0c] ;  /* 0x00016180ff1377ac */ /* 0x000f220008000800 */
[----:B------:R-:W2:Y:S01]  /*1780*/  LDCU UR18, c[0x0][0xb20] ;  /* 0x00016400ff1277ac */ /* 0x000ea20008000800 */
[----:B------:R-:W2:Y:S01]  /*1790*/  LDCU.64 UR8, c[0x0][0xb28] ;  /* 0x00016500ff0877ac */ /* 0x000ea20008000a00 */
[----:B-1----:R-:W-:Y:S02]  /*17a0*/  UISETP.NE.AND UP0, UPT, UR6, 0x1, UPT ;  /* 0x000000010600788c */ /* 0x002fe4000bf05270 */
[----:B---3--:R-:W-:Y:S02]  /*17b0*/  UIMAD.WIDE.U32 UR28, UR20, UR7, URZ ;  /* 0x00000007141c72a5 */ /* 0x008fe4000f8e00ff */
[----:B------:R-:W-:-:S02]  /*17c0*/  UISETP.NE.AND UP2, UPT, UR17, 0x1, UPT ;  /* 0x000000011100788c */ /* 0x000fc4000bf45270 */
[----:B----4-:R-:W-:Y:S02]  /*17d0*/  UISETP.NE.AND UP1, UPT, UR19, 0x1, UPT ;  /* 0x000000011300788c */ /* 0x010fe4000bf25270 */
[----:B------:R-:W-:Y:S02]  /*17e0*/  UIMAD.WIDE.U32 UR30, UR51, UR7, URZ ;  /* 0x00000007331e72a5 */ /* 0x000fe4000f8e00ff */
[----:B--2---:R-:W-:Y:S01]  /*17f0*/  UIMAD.WIDE.U32 UR24, UR23, UR4, URZ ;  /* 0x00000004171872a5 */ /* 0x004fe2000f8e00ff */
[----:B------:R-:W-:Y:S01]  /*1800*/  UMOV UR7, UR29 ;  /* 0x0000001d00077c82 */ /* 0x000fe20008000000 */
[----:B------:R-:W-:Y:S02]  /*1810*/  UIMAD.WIDE.U32 UR28, UR50, UR4, URZ ;  /* 0x00000004321c72a5 */ /* 0x000fe4000f8e00ff */
[----:B------:R-:W-:-:S03]  /*1820*/  @UP0 USHF.R.U32.HI UR20, URZ, UR18, UR7 ;  /* 0x00000012ff140299 */ /* 0x000fc60008011607 */
[----:B------:R-:W-:Y:S02]  /*1830*/  @UP1 USHF.R.U32.HI UR23, URZ, UR5, UR25 ;  /* 0x00000005ff171299 */ /* 0x000fe40008011619 */
[----:B------:R-:W-:Y:S02]  /*1840*/  UIMAD.WIDE.U32 UR24, UR20, UR8, URZ ;  /* 0x00000008141872a5 */ /* 0x000fe4000f8e00ff */
[----:B------:R-:W-:Y:S02]  /*1850*/  USHF.R.U32.HI UR31, URZ, UR18, UR31 ;  /* 0x00000012ff1f7299 */ /* 0x000fe4000801161f */
[----:B------:R-:W-:Y:S02]  /*1860*/  UIMAD.WIDE.U32 UR32, UR23, UR8, URZ ;  /* 0x00000008172072a5 */ /* 0x000fe4000f8e00ff */
[----:B------:R-:W-:Y:S02]  /*1870*/  @UP2 USHF.R.U32.HI UR20, URZ, UR9, UR25 ;  /* 0x00000009ff142299 */ /* 0x000fe40008011619 */
[----:B------:R-:W-:-:S02]  /*1880*/  USHF.R.U32.HI UR29, URZ, UR5, UR29 ;  /* 0x00000005ff1d7299 */ /* 0x000fc4000801161d */
[----:B------:R-:W-:Y:S02]  /*1890*/  USEL UR31, UR51, UR31, !UP0 ;  /* 0x0000001f331f7287 */ /* 0x000fe4000c000000 */
[----:B------:R-:W-:Y:S02]  /*18a0*/  @UP2 USHF.R.U32.HI UR23, URZ, UR9, UR33 ;  /* 0x00000009ff172299 */ /* 0x000fe40008011621 */
[----:B------:R-:W-:Y:S02]  /*18b0*/  UIMAD UR20, UR20, UR17, URZ ;  /* 0x00000011141472a4 */ /* 0x000fe4000f8e02ff */
[----:B------:R-:W-:Y:S02]  /*18c0*/  USEL UR29, UR50, UR29, !UP1 ;  /* 0x0000001d321d7287 */ /* 0x000fe4000c800000 */
[----:B------:R-:W-:Y:S02]  /*18d0*/  UIMAD UR4, UR23, UR17, URZ ;  /* 0x00000011170472a4 */ /* 0x000fe4000f8e02ff */
[----:B------:R-:W-:-:S02]  /*18e0*/  UISETP.GE.AND UP0, UPT, UR31, UR20, UPT ;  /* 0x000000141f00728c */ /* 0x000fc4000bf06270 */
[----:B------:R-:W-:Y:S02]  /*18f0*/  UIMAD.WIDE.U32 UR32, UR31, UR8, URZ ;  /* 0x000000081f2072a5 */ /* 0x000fe4000f8e00ff */
[----:B------:R-:W-:Y:S02]  /*1900*/  UISETP.GE.OR UP0, UPT, UR29, UR4, UP0 ;  /* 0x000000041d00728c */ /* 0x000fe40008706670 */
[----:B------:R-:W-:Y:S02]  /*1910*/  USHF.R.U32.HI UR4, URZ, UR9, UR33 ;  /* 0x00000009ff047299 */ /* 0x000fe40008011621 */
[----:B------:R-:W-:Y:S02]  /*1920*/  UIMAD.WIDE.U32 UR24, UR29, UR8, URZ ;  /* 0x000000081d1872a5 */ /* 0x000fe4000f8e00ff */
[----:B------:R-:W-:Y:S02]  /*1930*/  USEL UR4, UR31, UR4, !UP2 ;  /* 0x000000041f047287 */ /* 0x000fe4000d000000 */
[----:B------:R-:W-:-:S02]  /*1940*/  UIADD3 UR5, UPT, UPT, -UR31, URZ, URZ ;  /* 0x000000ff1f057290 */ /* 0x000fc4000fffe1ff */
[----:B------:R-:W-:Y:S02]  /*1950*/  UIADD3 UR8, UPT, UPT, -UR4, URZ, URZ ;  /* 0x000000ff04087290 */ /* 0x000fe4000fffe1ff */
[----:B------:R-:W-:Y:S02]  /*1960*/  @!UP0 USHF.R.U32.HI UR9, URZ, UR9, UR25 ;  /* 0x00000009ff098299 */ /* 0x000fe40008011619 */
[----:B------:R-:W-:Y:S02]  /*1970*/  UIMAD UR8, UR17, UR8, UR31 ;  /* 0x00000008110872a4 */ /* 0x000fe4000f8e021f */
[----:B------:R-:W-:Y:S02]  /*1980*/  @!UP0 USEL UR9, UR29, UR9, !UP2 ;  /* 0x000000091d098287 */ /* 0x000fe4000d000000 */
[----:B------:R-:W-:Y:S02]  /*1990*/  UIADD3 UR7, UPT, UPT, -UR29, URZ, URZ ;  /* 0x000000ff1d077290 */ /* 0x000fe4000fffe1ff */
[----:B------:R-:W-:-:S02]  /*19a0*/  @!UP0 UIMAD UR8, UR8, UR23, UR9 ;  /* 0x00000017080882a4 */ /* 0x000fc4000f8e0209 */
[----:B------:R-:W-:Y:S02]  /*19b0*/  @!UP0 UIADD3 UR4, UPT, UPT, UR4, -UR9, URZ ;  /* 0x8000000904048290 */ /* 0x000fe4000fffe0ff */
[----:B------:R-:W-:Y:S02]  /*19c0*/  UIMAD UR5, UR6, UR5, UR51 ;  /* 0x00000005060572a4 */ /* 0x000fe4000f8e0233 */
[----:B------:R-:W-:Y:S02]  /*19d0*/  @!UP0 UIMAD UR31, UR4, UR17, UR29 ;  /* 0x00000011041f82a4 */ /* 0x000fe4000f8e021d */
[----:B------:R-:W-:Y:S01]  /*19e0*/  UIMAD UR7, UR19, UR7, UR50 ;  /* 0x00000007130772a4 */ /* 0x000fe2000f8e0232 */
[----:B------:R-:W-:Y:S01]  /*19f0*/  @!UP0 UMOV UR29, UR8 ;  /* 0x00000008001d8c82 */ /* 0x000fe20008000000 */
[----:B------:R-:W-:Y:S02]  /*1a00*/  UIMAD UR51, UR31, UR6, UR5 ;  /* 0x000000061f3372a4 */ /* 0x000fe4000f8e0205 */
[----:B------:R-:W-:-:S12]  /*1a10*/  UIMAD UR50, UR29, UR19, UR7 ;  /* 0x000000131d3272a4 */ /* 0x000fd8000f8e0207 */
.L_x_19:
[----:B------:R-:W-:-:S09]  /*1a20*/  UISETP.NE.AND UP0, UPT, UR16, 0x1, UPT ;  /* 0x000000011000788c */ /* 0x000fd2000bf05270 */
[----:B------:R-:W-:Y:S05]  /*1a30*/  BRA.U UP0, `(.L_x_20) ;  /* 0x0000000100407547 */ /* 0x000fea000b800000 */
[----:B------:R-:W1:Y:S01]  /*1a40*/  LDCU.128 UR4, c[0x0][0xb10] ;  /* 0x00016200ff0477ac */ /* 0x000e620008000c00 */
[----:B------:R-:W2:Y:S01]  /*1a50*/  LDCU UR9, c[0x0][0xb0c] ;  /* 0x00016180ff0977ac */ /* 0x000ea20008000800 */
[----:B------:R-:W3:Y:S01]  /*1a60*/  LDCU UR8, c[0x0][0xb20] ;  /* 0x00016400ff0877ac */ /* 0x000ee20008000800 */
[----:B-1----:R-:W-:Y:S02]  /*1a70*/  UIMAD.WIDE.U32 UR18, UR50, UR4, URZ ;  /* 0x00000004321272a5 */ /* 0x002fe4000f8e00ff */
[----:B------:R-:W-:Y:S02]  /*1a80*/  UIMAD.WIDE.U32 UR16, UR51, UR7, URZ ;  /* 0x00000007331072a5 */ /* 0x000fe4000f8e00ff */
[----:B--2---:R-:W-:Y:S02]  /*1a90*/  UISETP.NE.AND UP1, UPT, UR9, 0x1, UPT ;  /* 0x000000010900788c */ /* 0x004fe4000bf25270 */
[----:B------:R-:W-:Y:S01]  /*1aa0*/  UISETP.NE.AND UP0, UPT, UR6, 0x1, UPT ;  /* 0x000000010600788c */ /* 0x000fe2000bf05270 */
[----:B------:R-:W-:Y:S01]  /*1ab0*/  UMOV UR7, UR19 ;  /* 0x0000001300077c82 */ /* 0x000fe20008000000 */
[----:B---3--:R-:W-:-:S02]  /*1ac0*/  USHF.R.U32.HI UR8, URZ, UR8, UR17 ;  /* 0x00000008ff087299 */ /* 0x008fc40008011611 */
[----:B------:R-:W-:Y:S02]  /*1ad0*/  USHF.R.U32.HI UR5, URZ, UR5, UR7 ;  /* 0x00000005ff057299 */ /* 0x000fe40008011607 */
[----:B------:R-:W-:Y:S02]  /*1ae0*/  USEL UR8, UR51, UR8, !UP0 ;  /* 0x0000000833087287 */ /* 0x000fe4000c000000 */
[----:B------:R-:W-:-:S04]  /*1af0*/  USEL UR5, UR50, UR5, !UP1 ;  /* 0x0000000532057287 */ /* 0x000fc8000c800000 */
[----:B------:R-:W-:Y:S02]  /*1b00*/  UIADD3 UR4, UPT, UPT, UR5, -UR8, URZ ;  /* 0x8000000805047290 */ /* 0x000fe4000fffe0ff */
[----:B------:R-:W-:Y:S02]  /*1b10*/  UIADD3 UR5, UPT, UPT, -UR5, UR8, URZ ;  /* 0x0000000805057290 */ /* 0x000fe4000fffe1ff */
[----:B------:R-:W-:Y:S02]  /*1b20*/  UIMAD UR51, UR4, UR6, UR51 ;  /* 0x00000006043372a4 */ /* 0x000fe4000f8e0233 */
[----:B------:R-:W-:-:S12]  /*1b30*/  UIMAD UR50, UR5, UR9, UR50 ;  /* 0x00000009053272a4 */ /* 0x000fd8000f8e0232 */
.L_x_20:
[----:B------:R-:W-:-:S09]  /*1b40*/  UISETP.EQ.U32.AND UP0, UPT, UR12, 0x1, UPT ;  /* 0x000000010c00788c */ /* 0x000fd2000bf02070 */
[----:B------:R-:W-:Y:S05]  /*1b50*/  BRA.U !UP0, `(.L_x_21) ;  /* 0x00000001080c7547 */ /* 0x000fea000b800000 */
[----:B------:R-:W-:Y:S01]  /*1b60*/  UCGABAR_WAIT ;  /* 0x0000000000007dc7 */ /* 0x000fe20008000000 */
[----:B------:R-:W-:Y:S01]  /*1b70*/  CCTL.IVALL ;  /* 0x00000000ff00798f */ /* 0x000fe20002000000 */
[----:B------:R-:W-:Y:S05]  /*1b80*/  BRA `(.L_x_22) ;  /* 0x0000000000047947 */ /* 0x000fea0003800000 */
.L_x_21:
[----:B------:R-:W-:Y:S06]  /*1b90*/  BAR.SYNC.DEFER_BLOCKING 0x0 ;  /* 0x0000000000007b1d */ /* 0x000fec0000010000 */
.L_x_22:
[----:B------:R-:W-:Y:S05]  /*1ba0*/  BRA.U UP6, `(.L_x_23) ;  /* 0x0000001d06f07547 */ /* 0x000fea000b800000 */
[----:B------:R-:W1:Y:S01]  /*1bb0*/  LDCU UR27, c[0x0][0x38c] ;  /* 0x00007180ff1b77ac */ /* 0x000e620008000800 */
[----:B------:R-:W-:Y:S01]  /*1bc0*/  PLOP3.LUT P1, PT, PT, PT, UP3, 0x80, 0x8 ;  /* 0x000000000008781c */ /* 0x000fe20003f2f038 */
[----:B------:R-:W-:Y:S01]  /*1bd0*/  IMAD.MOV.U32 R12, RZ, RZ, 0x1 ;  /* 0x00000001ff0c7424 */ /* 0x000fe200078e00ff */
[----:B------:R-:W-:Y:S01]  /*1be0*/  ISETP.EQ.OR P2, PT, R0, RZ, P3 ;  /* 0x000000ff0000720c */ /* 0x000fe20001f42670 */
[----:B------:R-:W-:Y:S01]  /*1bf0*/  USHF.L.U32 UR11, UR11, 0x4, URZ ;  /* 0x000000040b0b7899 */ /* 0x000fe200080006ff */
[----:B------:R-:W-:Y:S01]  /*1c00*/  PLOP3.LUT P1, PT, P1, PT, PT, 0x8, 0x80 ;  /* 0x000000000080781c */ /* 0x000fe20000f2e170 */
[----:B------:R-:W-:Y:S01]  /*1c10*/  UISETP.NE.AND UP1, UPT, UR10, URZ, UPT ;  /* 0x000000ff0a00728c */ /* 0x000fe2000bf25270 */
[----:B------:R-:W-:Y:S01]  /*1c20*/  CS2R R10, SRZ ;  /* 0x00000000000a7805 */ /* 0x000fe2000001ff00 */
[----:B------:R-:W-:Y:S01]  /*1c30*/  IMAD.MOV.U32 R9, RZ, RZ, RZ ;  /* 0x000000ffff097224 */ /* 0x000fe200078e00ff */
[----:B------:R-:W2:Y:S01]  /*1c40*/  LDCU UR24, c[0x0][0x370] ;  /* 0x00006e00ff1877ac */ /* 0x000ea20008000800 */
[----:B------:R-:W-:Y:S01]  /*1c50*/  IMAD.MOV.U32 R8, RZ, RZ, 0x1 ;  /* 0x00000001ff087424 */ /* 0x000fe200078e00ff */
[----:B------:R-:W3:Y:S01]  /*1c60*/  LDCU.64 UR30, c[0x0][0x348] ;  /* 0x00006900ff1e77ac */ /* 0x000ee20008000a00 */
[----:B------:R-:W4:Y:S01]  /*1c70*/  LDCU UR23, c[0x0][0x374] ;  /* 0x00006e80ff1777ac */ /* 0x000f220008000800 */
[----:B-1----:R-:W-:-:S02]  /*1c80*/  UIADD3 UR4, UPT, UPT, UR27, 0x3f, URZ ;  /* 0x0000003f1b047890 */ /* 0x002fc4000fffe0ff */
[----:B------:R-:W-:Y:S02]  /*1c90*/  ULOP3.LUT UR25, UR11, 0x30, URZ, 0xe2, !UPT ;  /* 0x000000300b197892 */ /* 0x000fe4000f8ee2ff */
[----:B------:R-:W-:Y:S02]  /*1ca0*/  USHF.R.S32.HI UR29, URZ, 0x1f, UR4 ;  /* 0x0000001fff1d7899 */ /* 0x000fe40008011404 */
[----:B------:R-:W-:Y:S02]  /*1cb0*/  USEL UR39, UR26, 0x2, UP1 ;  /* 0x000000021a277887 */ /* 0x000fe40008800000 */
[----:B------:R-:W-:Y:S02]  /*1cc0*/  ULEA.HI UR29, UR29, UR4, URZ, 0x6 ;  /* 0x000000041d1d7291 */ /* 0x000fe4000f8f30ff */
[----:B------:R-:W-:Y:S02]  /*1cd0*/  UIADD3 UR4, UPT, UPT, UR27, -0x1, URZ ;  /* 0xffffffff1b047890 */ /* 0x000fe4000fffe0ff */
[----:B------:R-:W-:-:S02]  /*1ce0*/  USHF.R.S32.HI UR29, URZ, 0x6, UR29 ;  /* 0x00000006ff1d7899 */ /* 0x000fc4000801141d */
[----:B------:R-:W-:Y:S02]  /*1cf0*/  UISETP.GE.U32.AND UP2, UPT, UR4, -0x7f, UPT ;  /* 0xffffff810400788c */ /* 0x000fe4000bf46070 */
[----:B------:R-:W-:Y:S02]  /*1d00*/  UISETP.LT.U32.AND UP0, UPT, UR29, 0x1b, UPT ;  /* 0x0000001b1d00788c */ /* 0x000fe4000bf01070 */
[----:B------:R-:W-:Y:S02]  /*1d10*/  UIADD3 UR27, UPT, UPT, UR27, 0x7e, URZ ;  /* 0x0000007e1b1b7890 */ /* 0x000fe4000fffe0ff */
[----:B------:R-:W-:Y:S01]  /*1d20*/  USEL UR28, UR29, 0x1b, UP0 ;  /* 0x0000001b1d1c7887 */ /* 0x000fe20008000000 */
[----:B------:R-:W-:-:S03]  /*1d30*/  UMOV UR42, URZ ;  /* 0x000000ff002a7c82 */ /* 0x000fc60008000000 */
[----:B------:R-:W-:Y:S02]  /*1d40*/  UIADD3 UR38, UPT, UPT, UR28, -0x1, URZ ;  /* 0xffffffff1c267890 */ /* 0x000fe4000fffe0ff */
[----:B------:R-:W-:Y:S02]  /*1d50*/  @UP2 UIADD3 UR38, UPT, UPT, UR28, URZ, URZ ;  /* 0x000000ff1c262290 */ /* 0x000fe4000fffe0ff */
[----:B------:R-:W-:Y:S02]  /*1d60*/  UIADD3 UR43, UPT, UPT, UR29, -UR28, URZ ;  /* 0x8000001c1d2b7290 */ /* 0x000fe4000fffe0ff */
[----:B--234-:R-:W-:-:S12]  /*1d70*/  UIADD3 UR38, UPT, UPT, UR38, 0x1, URZ ;  /* 0x0000000126267890 */ /* 0x01cfd8000fffe0ff */
.L_x_43:
[----:B------:R-:W-:Y:S01]  /*1d80*/  UISETP.NE.AND UP0, UPT, UR54, URZ, UPT ;  /* 0x000000ff3600728c */ /* 0x000fe2000bf05270 */
[----:B------:R-:W1:Y:S08]  /*1d90*/  S2UR UR54, SR_CgaCtaId ;  /* 0x00000000003679c3 */ /* 0x000e700000008800 */
[----:B------:R-:W-:Y:S05]  /*1da0*/  BRA.U UP0, `(.L_x_24) ;  /* 0x0000000100347547 */ /* 0x000fea000b800000 */
[----:B------:R-:W2:Y:S01]  /*1db0*/  S2R R0, SR_CgaCtaId ;  /* 0x0000000000007919 */ /* 0x000ea20000008800 */
[----:B------:R-:W-:-:S04]  /*1dc0*/  MOV R2, 0x400 ;  /* 0x0000040000027802 */ /* 0x000fc80000000f00 */
[----:B--2---:R-:W-:Y:S02]  /*1dd0*/  LEA R0, R0, R2, 0x18 ;  /* 0x0000000200007211 */ /* 0x004fe400078ec0ff */
[----:B------:R-:W-:-:S03]  /*1de0*/  SHF.L.U32 R2, R8, 0x1f, RZ ;  /* 0x0000001f08027819 */ /* 0x000fc600000006ff */
[----:B------:R-:W-:-:S04]  /*1df0*/  IMAD R0, R9, 0x8, R0 ;  /* 0x0000000809007824 */ /* 0x000fc800078e0200 */
[----:B------:R-:W2:Y:S02]  /*1e00*/  SYNCS.PHASECHK.TRANS64.TRYWAIT P0, [R0+URZ+0x240], R2 ;  /* 0x00024002000075a7 */ /* 0x000ea400080011ff */
[----:B--2---:R-:W-:Y:S05]  /*1e10*/  @!P0 BRA `(.L_x_25) ;  /* 0x0000005800948947 */ /* 0x004fea0003800000 */
.L_x_126:
[----:B------:R-:W-:Y:S01]  /*1e20*/  VIADD R9, R9, 0x1 ;  /* 0x0000000109097836 */ /* 0x000fe20000000000 */
[----:B------:R2:W-:Y:S04]  /*1e30*/  SYNCS.ARRIVE.TRANS64.A1T0 RZ, [R0+URZ+0x230], RZ ;  /* 0x000230ff00ff79a7 */ /* 0x0005e800081000ff */
[----:B------:R-:W-:-:S04]  /*1e40*/  ISETP.NE.AND P0, PT, R9, 0x2, PT ;  /* 0x000000020900780c */ /* 0x000fc80003f05270 */
[----:B------:R-:W-:Y:S02]  /*1e50*/  SEL R9, R9, RZ, P0 ;  /* 0x000000ff09097207 */ /* 0x000fe40000000000 */
[----:B--2---:R-:W-:-:S04]  /*1e60*/  SEL R0, RZ, 0x1, P0 ;  /* 0x00000001ff007807 */ /* 0x004fc80000000000 */
[----:B------:R-:W-:-:S07]  /*1e70*/  LOP3.LUT R8, R8, R0, RZ, 0x3c, !PT ;  /* 0x0000000008087212 */ /* 0x000fce00078e3cff */
.L_x_24:
[----:B------:R-:W-:Y:S01]  /*1e80*/  UMOV UR26, 0x400 ;  /* 0x00000400001a7882 */ /* 0x000fe20000000000 */
[----:B------:R-:W-:Y:S01]  /*1e90*/  SHF.L.U32 R0, R12, 0x1f, RZ ;  /* 0x0000001f0c007819 */ /* 0x000fe200000006ff */
[----:B-1----:R-:W-:Y:S02]  /*1ea0*/  ULEA UR26, UR54, UR26, 0x18 ;  /* 0x0000001a361a7291 */ /* 0x002fe4000f8ec0ff */
[----:B------:R-:W-:Y:S02]  /*1eb0*/  UISETP.GE.U32.AND UP0, UPT, UR27, 0x7f, UPT ;  /* 0x0000007f1b00788c */ /* 0x000fe4000bf06070 */
[----:B------:R-:W-:Y:S02]  /*1ec0*/  ULEA UR4, UR42, UR26, 0x3 ;  /* 0x0000001a2a047291 */ /* 0x000fe4000f8e18ff */
[----:B------:R-:W-:Y:S02]  /*1ed0*/  ULEA UR11, UR51, UR22, 0x2 ;  /* 0x00000016330b7291 */ /* 0x000fe4000f8e10ff */
[----:B------:R-:W-:-:S02]  /*1ee0*/  ULEA UR35, UR50, UR25, 0x6 ;  /* 0x0000001932237291 */ /* 0x000fc4000f8e30ff */
[----:B------:R-:W-:Y:S01]  /*1ef0*/  USHF.L.U32 UR11, UR11, 0x4, URZ ;  /* 0x000000040b0b7899 */ /* 0x000fe200080006ff */
[----:B------:R-:W-:Y:S02]  /*1f00*/  UMOV UR6, URZ ;  /* 0x000000ff00067c82 */ /* 0x000fe40008000000 */
[----:B------:R1:W2:Y:S01]  /*1f10*/  SYNCS.PHASECHK.TRANS64.TRYWAIT P0, [UR4+0xd8], R0 ;  /* 0x0000d800ff0075a7 */ /* 0x0002a20008001104 */
[----:B------:R-:W-:Y:S08]  /*1f20*/  BRA.U !UP0, `(.L_x_26) ;  /* 0x0000000108c47547 */ /* 0x000ff0000b800000 */
[----:B------:R-:W-:Y:S01]  /*1f30*/  UMOV UR4, URZ ;  /* 0x000000ff00047c82 */ /* 0x000fe20008000000 */
[----:B------:R-:W-:-:S05]  /*1f40*/  UMOV UR20, UR42 ;  /* 0x0000002a00147c82 */ /* 0x000fca0008000000 */
.L_x_32:
[----:B------:R-:W-:Y:S01]  /*1f50*/  ULEA UR33, UR20, UR26, 0x3 ;  /* 0x0000001a14217291 */ /* 0x000fe2000f8e18ff */
[----:B--2---:R-:W-:Y:S01]  /*1f60*/  @!P3 MOV R2, 0x2000 ;  /* 0x000020000002b802 */ /* 0x004fe20000000f00 */
[----:B--2-4-:R-:W-:Y:S10]  /*1f70*/  @P0 BRA `(.L_x_27) ;  /* 0x00000000000c0947 */ /* 0x014ff40003800000 */
[----:B------:R-:W-:-:S04]  /*1f80*/  SHF.L.U32 R3, R12, 0x1f, RZ ;  /* 0x0000001f0c037819 */ /* 0x000fc800000006ff */
[----:B------:R-:W2:Y:S02]  /*1f90*/  SYNCS.PHASECHK.TRANS64.TRYWAIT P0, [UR33+0xd8], R3 ;  /* 0x0000d803ff0075a7 */ /* 0x000ea40008001121 */
[----:B--2---:R-:W-:Y:S05]  /*1fa0*/  @!P0 BRA `(.L_x_28) ;  /* 0x0000005800448947 */ /* 0x004fea0003800000 */
.L_x_27:
[----:B------:R2:W-:Y:S01]  /*1fb0*/  @!P3 SYNCS.ARRIVE.TRANS64 RZ, [UR33], R2 ;  /* 0x00000002ffffb9a7 */ /* 0x0005e20008000021 */
[----:B------:R-:W-:-:S04]  /*1fc0*/  ULOP3.LUT UR5, UR39, 0x2, URZ, 0xfc, !UPT ;  /* 0x0000000227057892 */ /* 0x000fc8000f8efcff */
[----:B------:R-:W-:-:S09]  /*1fd0*/  UISETP.NE.AND UP0, UPT, UR5, 0x2, UPT ;  /* 0x000000020500788c */ /* 0x000fd2000bf05270 */
[----:B------:R-:W-:Y:S05]  /*1fe0*/  BRA.U UP0, `(.L_x_29) ;  /* 0x0000000100047547 */ /* 0x000fea000b800000 */
[----:B------:R-:W-:Y:S05]  /*1ff0*/  BPT.TRAP 0x1 ;  /* 0x000000040000795c */ /* 0x000fea0000300000 */
.L_x_29:
[----:B------:R-:W-:Y:S04]  /*2000*/  BSSY.RECONVERGENT B0, `(.L_x_30) ;  /* 0x0000003000007945 */ /* 0x000fe80003800200 */
[----:B------:R-:W-:Y:S05]  /*2010*/  @P2 BRA `(.L_x_31) ;  /* 0x0000000000042947 */ /* 0x000fea0003800000 */
[----:B------:R-:W-:Y:S05]  /*2020*/  BPT.TRAP 0x1 ;  /* 0x000000040000795c */ /* 0x000fea0000300000 */
.L_x_31:
[----:B------:R-:W-:Y:S05]  /*2030*/  BSYNC.RECONVERGENT B0 ;  /* 0x0000000000007941 */ /* 0x000fea0003800200 */
.L_x_30:
[----:B------:R-:W-:Y:S02]  /*2040*/  UIADD3 UR42, UPT, UPT, UR20, 0x1, URZ ;  /* 0x00000001142a7890 */ /* 0x000fe4000fffe0ff */
[----:B------:R-:W-:Y:S02]  /*2050*/  USHF.L.U32 UR8, UR20, 0xc, URZ ;  /* 0x0000000c14087899 */ /* 0x000fe400080006ff */
[----:B------:R-:W-:Y:S02]  /*2060*/  UISETP.NE.AND UP0, UPT, UR42, 0x1b, UPT ;  /* 0x0000001b2a00788c */ /* 0x000fe4000bf05270 */
[----:B------:R-:W-:Y:S02]  /*2070*/  UIADD3 UR44, UP1, UPT, UR30, 0x80, URZ ;  /* 0x000000801e2c7890 */ /* 0x000fe4000ff3e0ff */
[----:B------:R-:W-:Y:S02]  /*2080*/  USEL UR6, URZ, 0x1, UP0 ;  /* 0x00000001ff067887 */ /* 0x000fe40008000000 */
[----:B------:R-:W-:-:S02]  /*2090*/  USEL UR42, UR42, URZ, UP0 ;  /* 0x000000ff2a2a7287 */ /* 0x000fc40008000000 */
[----:B------:R-:W-:Y:S02]  /*20a0*/  ULOP3.LUT UR32, UR21, UR8, URZ, 0xfc, !UPT ;  /* 0x0000000815207292 */ /* 0x000fe4000f8efcff */
[----:B------:R-:W-:Y:S01]  /*20b0*/  ULEA UR5, UR42, UR26, 0x3 ;  /* 0x0000001a2a057291 */ /* 0x000fe2000f8e18ff */
[----:B------:R-:W-:Y:S01]  /*20c0*/  LOP3.LUT R12, R12, UR6, RZ, 0x3c, !PT ;  /* 0x000000060c0c7c12 */ /* 0x000fe2000f8e3cff */
[----:B------:R-:W-:Y:S02]  /*20d0*/  UIADD3 UR18, UP0, UPT, UR30, 0x180, URZ ;  /* 0x000001801e127890 */ /* 0x000fe4000ff1e0ff */
[----:B------:R-:W-:Y:S01]  /*20e0*/  ULOP3.LUT UR8, UR15, UR8, URZ, 0xfc, !UPT ;  /* 0x000000080f087292 */ /* 0x000fe2000f8efcff */
[----:B-1----:R-:W-:Y:S01]  /*20f0*/  SHF.L.U32 R0, R12, 0x1f, RZ ;  /* 0x0000001f0c007819 */ /* 0x002fe200000006ff */
[----:B------:R-:W-:Y:S02]  /*2100*/  USHF.L.U32 UR34, UR4, 0x6, URZ ;  /* 0x0000000604227899 */ /* 0x000fe400080006ff */
[----:B------:R-:W-:Y:S01]  /*2110*/  UIADD3.X UR45, UPT, UPT, URZ, UR31, URZ, UP1, !UPT ;  /* 0x0000001fff2d7290 */ /* 0x000fe20008ffe4ff */
[----:B------:R3:W4:Y:S01]  /*2120*/  SYNCS.PHASECHK.TRANS64.TRYWAIT P0, [UR5+0xd8], R0 ;  /* 0x0000d800ff0075a7 */ /* 0x0007220008001105 */
[----:B------:R-:W-:-:S02]  /*2130*/  UIADD3 UR32, UPT, UPT, UR26, 0x2600, UR32 ;  /* 0x000026001a207890 */ /* 0x000fc4000fffe020 */
[----:B------:R-:W-:Y:S02]  /*2140*/  UPRMT UR7, URZ, 0x5410, UR14 ;  /* 0x00005410ff077896 */ /* 0x000fe4000800000e */
[----:B------:R-:W-:Y:S02]  /*2150*/  UIADD3 UR8, UPT, UPT, UR26, 0x1d600, UR8 ;  /* 0x0001d6001a087890 */ /* 0x000fe4000fffe008 */
[----:B------:R-:W-:Y:S02]  /*2160*/  UIADD3.X UR19, UPT, UPT, URZ, UR31, URZ, UP0, !UPT ;  /* 0x0000001fff137290 */ /* 0x000fe400087fe4ff */
[----:B------:R-:W-:Y:S01]  /*2170*/  UPRMT UR5, URZ, 0x5410, UR13 ;  /* 0x00005410ff057896 */ /* 0x000fe2000800000d */
[----:B------:R-:W-:Y:S01]  /*2180*/  UMOV UR16, 0x0 ;  /* 0x0000000000107882 */ /* 0x000fe20000000000 */
[----:B------:R-:W-:Y:S01]  /*2190*/  UMOV UR17, 0x10000000 ;  /* 0x1000000000117882 */ /* 0x000fe20000000000 */
[----:B------:R-:W-:Y:S01]  /*21a0*/  UMOV UR12, UR36 ;  /* 0x00000024000c7c82 */ /* 0x000fe20008000000 */
[----:B------:R-:W-:Y:S01]  /*21b0*/  UMOV UR9, UR33 ;  /* 0x0000002100097c82 */ /* 0x000fe20008000000 */
[----:B------:R-:W-:Y:S01]  /*21c0*/  UMOV UR10, UR34 ;  /* 0x00000022000a7c82 */ /* 0x000fe20008000000 */
[----:B------:R3:W-:Y:S01]  /*21d0*/  UTMALDG.3D.MULTICAST [UR32], [UR44], UR7, desc[UR16] ;  /* 0x000010202c0073b4 */ /* 0x0007e20008011807 */
[----:B------:R-:W-:Y:S01]  /*21e0*/  UIADD3 UR4, UPT, UPT, UR4, 0x1, URZ ;  /* 0x0000000104047890 */ /* 0x000fe2000fffe0ff */
[----:B------:R-:W-:Y:S01]  /*21f0*/  UMOV UR6, UR38 ;  /* 0x0000002600067c82 */ /* 0x000fe20008000000 */
[----:B------:R-:W-:-:S02]  /*2200*/  UMOV UR20, UR42 ;  /* 0x0000002a00147c82 */ /* 0x000fc40008000000 */
[----:B------:R-:W-:Y:S01]  /*2210*/  UISETP.NE.AND UP0, UPT, UR4, UR38, UPT ;  /* 0x000000260400728c */ /* 0x000fe2000bf05270 */
[----:B------:R3:W-:Y:S08]  /*2220*/  UTMALDG.3D.MULTICAST [UR8], [UR18], UR5, desc[UR16] ;  /* 0x00001008120073b4 */ /* 0x0007f00008011805 */
[----:B---3--:R-:W-:Y:S05]  /*2230*/  BRA.U UP0, `(.L_x_32) ;  /* 0xfffffffd00447547 */ /* 0x008fea000b83ffff */
.L_x_26:
[----:B------:R-:W-:Y:S01]  /*2240*/  ULEA UR4, UR42, UR26, 0x3 ;  /* 0x0000001a2a047291 */ /* 0x000fe2000f8e18ff */
[----:B-1----:R-:W-:Y:S01]  /*2250*/  SHF.L.U32 R0, R12, 0x1f, RZ ;  /* 0x0000001f0c007819 */ /* 0x002fe200000006ff */
[----:B------:R-:W-:Y:S01]  /*2260*/  @!P1 SYNCS.ARRIVE.TRANS64.A1T0 RZ, [UR26+0x1c8], RZ ;  /* 0x0001c8ffffff99a7 */ /* 0x000fe2000810001a */
[----:B------:R-:W-:-:S06]  /*2270*/  UISETP.GT.AND UP0, UPT, UR29, UR28, UPT ;  /* 0x0000001c1d00728c */ /* 0x000fcc000bf04270 */
[----:B--2-4-:R1:W2:Y:S03]  /*2280*/  SYNCS.PHASECHK.TRANS64.TRYWAIT P0, [UR4+0xd8], R0 ;  /* 0x0000d800ff0075a7 */ /* 0x0142a60008001104 */
[----:B------:R-:W-:Y:S05]  /*2290*/  BRA.U !UP0, `(.L_x_33) ;  /* 0x0000000108c87547 */ /* 0x000fea000b800000 */
[----:B------:R-:W-:Y:S01]  /*22a0*/  UIADD3 UR5, UPT, UPT, UR43, UR6, URZ ;  /* 0x000000062b057290 */ /* 0x000fe2000fffe0ff */
[----:B------:R-:W-:-:S11]  /*22b0*/  UMOV UR34, UR42 ;  /* 0x0000002a00227c82 */ /* 0x000fd60008000000 */
.L_x_39:
[----:B------:R-:W-:Y:S01]  /*22c0*/  ULEA UR17, UR34, UR26, 0x3 ;  /* 0x0000001a22117291 */ /* 0x000fe2000f8e18ff */
[----:B--2---:R-:W-:Y:S01]  /*22d0*/  @!P3 MOV R2, 0x2000 ;  /* 0x000020000002b802 */ /* 0x004fe20000000f00 */
[----:B--2-4-:R-:W-:Y:S10]  /*22e0*/  @P0 BRA `(.L_x_34) ;  /* 0x00000000000c0947 */ /* 0x014ff40003800000 */
[----:B------:R-:W-:-:S04]  /*22f0*/  SHF.L.U32 R3, R12, 0x1f, RZ ;  /* 0x0000001f0c037819 */ /* 0x000fc800000006ff */
[----:B------:R-:W2:Y:S02]  /*2300*/  SYNCS.PHASECHK.TRANS64.TRYWAIT P0, [UR17+0xd8], R3 ;  /* 0x0000d803ff0075a7 */ /* 0x000ea40008001111 */
[----:B--2---:R-:W-:Y:S05]  /*2310*/  @!P0 BRA `(.L_x_35) ;  /* 0x0000005400808947 */ /* 0x004fea0003800000 */
.L_x_34:
[----:B------:R2:W-:Y:S01]  /*2320*/  @!P3 SYNCS.ARRIVE.TRANS64 RZ, [UR17], R2 ;  /* 0x00000002ffffb9a7 */ /* 0x0005e20008000011 */
[----:B------:R-:W-:-:S04]  /*2330*/  ULOP3.LUT UR4, UR39, 0x2, URZ, 0xfc, !UPT ;  /* 0x0000000227047892 */ /* 0x000fc8000f8efcff */
[----:B------:R-:W-:-:S09]  /*2340*/  UISETP.NE.AND UP0, UPT, UR4, 0x2, UPT ;  /* 0x000000020400788c */ /* 0x000fd2000bf05270 */
[----:B------:R-:W-:Y:S05]  /*2350*/  BRA.U UP0, `(.L_x_36) ;  /* 0x0000000100047547 */ /* 0x000fea000b800000 */
[----:B------:R-:W-:Y:S05]  /*2360*/  BPT.TRAP 0x1 ;  /* 0x000000040000795c */ /* 0x000fea0000300000 */
.L_x_36:
[----:B------:R-:W-:Y:S04]  /*2370*/  BSSY.RECONVERGENT B0, `(.L_x_37) ;  /* 0x0000003000007945 */ /* 0x000fe80003800200 */
[----:B------:R-:W-:Y:S05]  /*2380*/  @P2 BRA `(.L_x_38) ;  /* 0x0000000000042947 */ /* 0x000fea0003800000 */
[----:B------:R-:W-:Y:S05]  /*2390*/  BPT.TRAP 0x1 ;  /* 0x000000040000795c */ /* 0x000fea0000300000 */
.L_x_38:
[----:B------:R-:W-:Y:S05]  /*23a0*/  BSYNC.RECONVERGENT B0 ;  /* 0x0000000000007941 */ /* 0x000fea0003800200 */
.L_x_37:
        /* <DEDUP_REMOVED lines=13> */
[----:B------:R-:W-:Y:S01]  /*2480*/  UIADD3 UR16, UPT, UPT, UR26, 0x2600, UR16 ;  /* 0x000026001a107890 */ /* 0x000fe2000fffe010 */
[----:B------:R3:W4:Y:S01]  /*2490*/  SYNCS.PHASECHK.TRANS64.TRYWAIT P0, [UR4+0xd8], R0 ;  /* 0x0000d800ff0075a7 */ /* 0x0007220008001104 */
[----:B------:R-:W-:-:S02]  /*24a0*/  UIADD3.X UR47, UPT, UPT, URZ, UR31, URZ, UP1, !UPT ;  /* 0x0000001fff2f7290 */ /* 0x000fc40008ffe4ff */
[----:B------:R-:W-:Y:S02]  /*24b0*/  UPRMT UR7, URZ, 0x5410, UR14 ;  /* 0x00005410ff077896 */ /* 0x000fe4000800000e */
[----:B------:R-:W-:Y:S02]  /*24c0*/  UIADD3 UR8, UPT, UPT, UR26, 0x1d600, UR8 ;  /* 0x0001d6001a087890 */ /* 0x000fe4000fffe008 */
[----:B------:R-:W-:Y:S02]  /*24d0*/  UPRMT UR4, URZ, 0x5410, UR13 ;  /* 0x00005410ff047896 */ /* 0x000fe4000800000d */
[----:B------:R-:W-:Y:S01]  /*24e0*/  UIADD3.X UR45, UPT, UPT, URZ, UR31, URZ, UP0, !UPT ;  /* 0x0000001fff2d7290 */ /* 0x000fe200087fe4ff */
[----:B------:R-:W-:Y:S01]  /*24f0*/  UMOV UR32, 0x0 ;  /* 0x0000000000207882 */ /* 0x000fe20000000000 */
[----:B------:R-:W-:Y:S01]  /*2500*/  UMOV UR33, 0x10000000 ;  /* 0x1000000000217882 */ /* 0x000fe20000000000 */
[----:B------:R-:W-:Y:S01]  /*2510*/  UMOV UR19, UR35 ;  /* 0x0000002300137c82 */ /* 0x000fe20008000000 */
[----:B------:R-:W-:Y:S01]  /*2520*/  UMOV UR20, UR36 ;  /* 0x0000002400147c82 */ /* 0x000fe20008000000 */
[----:B------:R-:W-:Y:S01]  /*2530*/  UMOV UR12, UR36 ;  /* 0x00000024000c7c82 */ /* 0x000fe20008000000 */
[----:B------:R-:W-:Y:S01]  /*2540*/  UMOV UR9, UR17 ;  /* 0x0000001100097c82 */ /* 0x000fe20008000000 */
[----:B------:R-:W-:Y:S01]  /*2550*/  UMOV UR10, UR18 ;  /* 0x00000012000a7c82 */ /* 0x000fe20008000000 */
[----:B------:R3:W-:Y:S01]  /*2560*/  UTMALDG.3D.MULTICAST [UR16], [UR46], UR7, desc[UR32] ;  /* 0x000020102e0073b4 */ /* 0x0007e20008011807 */
[----:B------:R-:W-:Y:S01]  /*2570*/  UIADD3 UR6, UPT, UPT, UR6, 0x1, URZ ;  /* 0x0000000106067890 */ /* 0x000fe2000fffe0ff */
[----:B------:R-:W-:-:S03]  /*2580*/  UMOV UR34, UR42 ;  /* 0x0000002a00227c82 */ /* 0x000fc60008000000 */
[----:B------:R-:W-:Y:S01]  /*2590*/  UISETP.NE.AND UP0, UPT, UR6, UR5, UPT ;  /* 0x000000050600728c */ /* 0x000fe2000bf05270 */
[----:B------:R3:W-:Y:S08]  /*25a0*/  UTMALDG.3D.MULTICAST [UR8], [UR44], UR4, desc[UR32] ;  /* 0x000020082c0073b4 */ /* 0x0007f00008011804 */
[----:B---3--:R-:W-:Y:S05]  /*25b0*/  BRA.U UP0, `(.L_x_39) ;  /* 0xfffffffd00407547 */ /* 0x008fea000b83ffff */
.L_x_33:
[C---:B------:R-:W-:Y:S01]  /*25c0*/  LEA R3, R11.reuse, UR26, 0x3 ;  /* 0x0000001a0b037c11 */ /* 0x040fe2000f8e18ff */
[----:B------:R-:W-:Y:S01]  /*25d0*/  NOP ;  /* 0x0000000000007918 */ /* 0x000fe20000000000 */
[----:B-1----:R-:W-:Y:S02]  /*25e0*/  SHF.L.U32 R0, R10, 0x1f, RZ ;  /* 0x0000001f0a007819 */ /* 0x002fe400000006ff */
[----:B------:R-:W-:Y:S02]  /*25f0*/  LEA R4, R11, UR26, 0x4 ;  /* 0x0000001a0b047c11 */ /* 0x000fe4000f8e20ff */
[----:B--2-4-:R-:W1:Y:S02]  /*2600*/  SYNCS.PHASECHK.TRANS64.TRYWAIT P0, [R3+URZ+0x1d0], R0 ;  /* 0x0001d000030075a7 */ /* 0x014e6400080011ff */
[----:B-1----:R-:W-:Y:S05]  /*2610*/  @!P0 BRA `(.L_x_40) ;  /* 0x0000005000d88947 */ /* 0x002fea0003800000 */
.L_x_129:
[----:B------:R-:W2:Y:S01]  /*2620*/  LDS.128 R4, [R4+0x260] ;  /* 0x0002600004047984 */ /* 0x000ea20000000c00 */
[----:B------:R-:W-:Y:S01]  /*2630*/  UISETP.GE.AND UP0, UPT, UR37, 0x1, UPT ;  /* 0x000000012500788c */ /* 0x000fe2000bf06270 */
[----:B------:R-:W-:Y:S01]  /*2640*/  @!PT LDS RZ, [RZ] ;  /* 0x00000000fffff984 */ /* 0x000fe20000000800 */
[----:B------:R-:W-:Y:S01]  /*2650*/  @!PT LDS RZ, [RZ] ;  /* 0x00000000fffff984 */ /* 0x000fe20000000800 */
[----:B------:R-:W-:Y:S01]  /*2660*/  @!PT LDS RZ, [RZ] ;  /* 0x00000000fffff984 */ /* 0x000fe20000000800 */
[----:B------:R-:W-:Y:S01]  /*2670*/  @!PT LDS RZ, [RZ] ;  /* 0x00000000fffff984 */ /* 0x000fe20000000800 */
[----:B------:R3:W-:Y:S06]  /*2680*/  MEMBAR.ALL.CTA ;  /* 0x0000000000007992 */ /* 0x0007ec0000008000 */
[----:B---3--:R-:W3:Y:S01]  /*2690*/  FENCE.VIEW.ASYNC.S ;  /* 0x00000000000073c6 */ /* 0x008ee20000000000 */
[----:B--2---:R-:W-:-:S13]  /*26a0*/  LOP3.LUT P0, RZ, R6, 0x1, RZ, 0xc0, !PT ;  /* 0x0000000106ff7812 */ /* 0x004fda000780c0ff */
[----:B---3--:R-:W-:Y:S01]  /*26b0*/  VOTEU.ANY UP1, P0 ;  /* 0x0000000000ff7886 */ /* 0x008fe20000020100 */
[----:B------:R-:W-:-:S13]  /*26c0*/  PLOP3.LUT P0, PT, PT, PT, UP1, 0x80, 0x8 ;  /* 0x000000000008781c */ /* 0x000fda0003f0f018 */
[----:B-1----:R-:W-:Y:S02]  /*26d0*/  @P0 LOP3.LUT R0, R5, 0xffff, RZ, 0xc0, !PT ;  /* 0x0000ffff05000812 */ /* 0x002fe400078ec0ff */
[----:B------:R-:W-:Y:S02]  /*26e0*/  @P0 MOV R2, R4 ;  /* 0x0000000400020202 */ /* 0x000fe40000000f00 */
[----:B------:R-:W-:Y:S01]  /*26f0*/  @P0 R2UR UR5, R0 ;  /* 0x00000000000502ca */ /* 0x000fe200000e0000 */
[----:B------:R-:W-:Y:S01]  /*2700*/  VIADD R0, R3, 0x1e0 ;  /* 0x000001e003007836 */ /* 0x000fe20000000000 */
[----:B------:R-:W-:Y:S02]  /*2710*/  @P0 SHF.R.U32.HI R4, RZ, 0x10, R5 ;  /* 0x00000010ff040819 */ /* 0x000fe40000011605 */
[----:B------:R-:W-:Y:S02]  /*2720*/  @P0 R2UR UR6, R2 ;  /* 0x00000000020602ca */ /* 0x000fe400000e0000 */
[----:B------:R-:W-:-:S02]  /*2730*/  PRMT R0, RZ, 0x654, R0 ;  /* 0x00000654ff007816 */ /* 0x000fc40000000000 */
[----:B------:R-:W-:Y:S02]  /*2740*/  @P0 R2UR UR4, R4 ;  /* 0x00000000040402ca */ /* 0x000fe400000e0000 */
[----:B------:R1:W-:Y:S03]  /*2750*/  SYNCS.ARRIVE.TRANS64.RED.A1T0 RZ, [R0+URZ], RZ ;  /* 0x000000ff00ff79a7 */ /* 0x0003e600081004ff */
[----:B------:R-:W-:-:S04]  /*2760*/  @UP1 UMOV UR40, UR5 ;  /* 0x0000000500281c82 */ /* 0x000fc80008000000 */
[----:B------:R-:W-:-:S04]  /*2770*/  @UP1 UMOV UR41, UR6 ;  /* 0x0000000600291c82 */ /* 0x000fc80008000000 */
[----:B------:R-:W-:Y:S01]  /*2780*/  @UP1 UMOV UR36, UR4 ;  /* 0x0000000400241c82 */ /* 0x000fe20008000000 */
[----:B------:R-:W-:Y:S05]  /*2790*/  BRA.U !UP0, `(.L_x_41) ;  /* 0x0000000108b87547 */ /* 0x000fea000b800000 */
[----:B------:R-:W2:Y:S01]  /*27a0*/  LDCU.128 UR4, c[0x0][0xb10] ;  /* 0x00016200ff0477ac */ /* 0x000ea20008000c00 */
[----:B------:R-:W3:Y:S01]  /*27b0*/  LDCU UR10, c[0x0][0xb20] ;  /* 0x00016400ff0a77ac */ /* 0x000ee20008000800 */
[----:B------:R-:W4:Y:S01]  /*27c0*/  LDCU UR11, c[0x0][0xb0c] ;  /* 0x00016180ff0b77ac */ /* 0x000f220008000800 */
[----:B------:R-:W1:Y:S01]  /*27d0*/  LDCU.64 UR8, c[0x0][0xb28] ;  /* 0x00016500ff0877ac */ /* 0x000e620008000a00 */
[----:B------:R-:W-:Y:S02]  /*27e0*/  UISETP.NE.AND UP3, UPT, UR37, 0x1, UPT ;  /* 0x000000012500788c */ /* 0x000fe4000bf65270 */
[----:B--2---:R-:W-:Y:S02]  /*27f0*/  UIMAD.WIDE.U32 UR32, UR23, UR7, URZ ;  /* 0x00000007172072a5 */ /* 0x004fe4000f8e00ff */
[----:B------:R-:W-:Y:S02]  /*2800*/  UIMAD.WIDE.U32 UR16, UR40, UR7, URZ ;  /* 0x00000007281072a5 */ /* 0x000fe4000f8e00ff */
[----:B------:R-:W-:-:S02]  /*2810*/  UIMAD.WIDE.U32 UR18, UR24, UR4, URZ ;  /* 0x00000004181272a5 */ /* 0x000fc4000f8e00ff */
[----:B------:R-:W-:Y:S01]  /*2820*/  UISETP.NE.AND UP0, UPT, UR6, 0x1, UPT ;  /* 0x000000010600788c */ /* 0x000fe2000bf05270 */
[----:B------:R-:W-:Y:S01]  /*2830*/  UMOV UR7, UR33 ;  /* 0x0000002100077c82 */ /* 0x000fe20008000000 */
[----:B----4-:R-:W-:Y:S02]  /*2840*/  UISETP.NE.AND UP2, UPT, UR11, 0x1, UPT ;  /* 0x000000010b00788c */ /* 0x010fe4000bf45270 */
[----:B---3--:R-:W-:Y:S02]  /*2850*/  USHF.R.U32.HI UR7, URZ, UR10, UR7 ;  /* 0x0000000aff077299 */ /* 0x008fe40008011607 */
[----:B------:R-:W-:Y:S02]  /*2860*/  USHF.R.U32.HI UR12, URZ, UR5, UR19 ;  /* 0x00000005ff0c7299 */ /* 0x000fe40008011613 */
[----:B------:R-:W-:Y:S02]  /*2870*/  USEL UR7, UR23, UR7, !UP0 ;  /* 0x0000000717077287 */ /* 0x000fe4000c000000 */
[----:B------:R-:W-:-:S02]  /*2880*/  USEL UR12, UR24, UR12, !UP2 ;  /* 0x0000000c180c7287 */ /* 0x000fc4000d000000 */
[----:B-1----:R-:W-:Y:S02]  /*2890*/  UIMAD.WIDE.U32 UR32, UR7, UR8, URZ ;  /* 0x00000008072072a5 */ /* 0x002fe4000f8e00ff */
        /* <DEDUP_REMOVED lines=30> */
.L_x_41:
[----:B------:R-:W2:Y:S02]  /*2a80*/  LDCU UR4, c[0x0][0xb30] ;  /* 0x00016600ff0477ac */ /* 0x000ea40008000800 */
[----:B--2---:R-:W-:-:S09]  /*2a90*/  UISETP.NE.AND UP0, UPT, UR4, 0x1, UPT ;  /* 0x000000010400788c */ /* 0x004fd2000bf05270 */
[----:B------:R-:W-:Y:S05]  /*2aa0*/  BRA.U UP0, `(.L_x_42) ;  /* 0x0000000100407547 */ /* 0x000fea000b800000 */
[----:B------:R-:W2:Y:S01]  /*2ab0*/  LDCU.128 UR4, c[0x0][0xb10] ;  /* 0x00016200ff0477ac */ /* 0x000ea20008000c00 */
[----:B------:R-:W3:Y:S01]  /*2ac0*/  LDCU UR9, c[0x0][0xb0c] ;  /* 0x00016180ff0977ac */ /* 0x000ee20008000800 */
[----:B------:R-:W4:Y:S01]  /*2ad0*/  LDCU UR8, c[0x0][0xb20] ;  /* 0x00016400ff0877ac */ /* 0x000f220008000800 */
[----:B--2---:R-:W-:Y:S02]  /*2ae0*/  UIMAD.WIDE.U32 UR16, UR41, UR4, URZ ;  /* 0x00000004291072a5 */ /* 0x004fe4000f8e00ff */
[----:B------:R-:W-:Y:S02]  /*2af0*/  UIMAD.WIDE.U32 UR10, UR40, UR7, URZ ;  /* 0x00000007280a72a5 */ /* 0x000fe4000f8e00ff */
[----:B---3--:R-:W-:Y:S02]  /*2b00*/  UISETP.NE.AND UP2, UPT, UR9, 0x1, UPT ;  /* 0x000000010900788c */ /* 0x008fe4000bf45270 */
[----:B------:R-:W-:Y:S01]  /*2b10*/  UISETP.NE.AND UP0, UPT, UR6, 0x1, UPT ;  /* 0x000000010600788c */ /* 0x000fe2000bf05270 */
[----:B------:R-:W-:Y:S01]  /*2b20*/  UMOV UR7, UR17 ;  /* 0x0000001100077c82 */ /* 0x000fe20008000000 */
[----:B----4-:R-:W-:-:S02]  /*2b30*/  USHF.R.U32.HI UR8, URZ, UR8, UR11 ;  /* 0x00000008ff087299 */ /* 0x010fc4000801160b */
[----:B------:R-:W-:Y:S02]  /*2b40*/  USHF.R.U32.HI UR5, URZ, UR5, UR7 ;  /* 0x00000005ff057299 */ /* 0x000fe40008011607 */
[----:B------:R-:W-:Y:S02]  /*2b50*/  USEL UR8, UR40, UR8, !UP0 ;  /* 0x0000000828087287 */ /* 0x000fe4000c000000 */
[----:B------:R-:W-:-:S04]  /*2b60*/  USEL UR5, UR41, UR5, !UP2 ;  /* 0x0000000529057287 */ /* 0x000fc8000d000000 */
[----:B------:R-:W-:Y:S02]  /*2b70*/  UIADD3 UR4, UPT, UPT, UR5, -UR8, URZ ;  /* 0x8000000805047290 */ /* 0x000fe4000fffe0ff */
[----:B------:R-:W-:Y:S02]  /*2b80*/  UIADD3 UR5, UPT, UPT, -UR5, UR8, URZ ;  /* 0x0000000805057290 */ /* 0x000fe4000fffe1ff */
[----:B------:R-:W-:Y:S02]  /*2b90*/  UIMAD UR40, UR4, UR6, UR40 ;  /* 0x00000006042872a4 */ /* 0x000fe4000f8e0228 */
[----:B------:R-:W-:-:S12]  /*2ba0*/  UIMAD UR41, UR5, UR9, UR41 ;  /* 0x00000009052972a4 */ /* 0x000fd8000f8e0229 */
.L_x_42:
[----:B------:R-:W-:Y:S01]  /*2bb0*/  VIADD R11, R11, 0x1 ;  /* 0x000000010b0b7836 */ /* 0x000fe20000000000 */
[----:B------:R-:W-:Y:S01]  /*2bc0*/  PLOP3.LUT P1, PT, PT, PT, PT, 0x80, 0x8 ;  /* 0x000000000008781c */ /* 0x000fe20003f2f070 */
[----:B------:R-:W-:Y:S02]  /*2bd0*/  UIADD3 UR50, UPT, UPT, UR41, UR49, URZ ;  /* 0x0000003129327290 */ /* 0x000fe4000fffe0ff */
[----:B------:R-:W-:Y:S01]  /*2be0*/  UIADD3 UR51, UPT, UPT, UR40, UR48, URZ ;  /* 0x0000003028337290 */ /* 0x000fe2000fffe0ff */
[----:B------:R-:W-:-:S04]  /*2bf0*/  ISETP.NE.AND P0, PT, R11, 0x2, PT ;  /* 0x000000020b00780c */ /* 0x000fc80003f05270 */
[----:B-1----:R-:W-:Y:S02]  /*2c00*/  SEL R0, RZ, 0x1, P0 ;  /* 0x00000001ff007807 */ /* 0x002fe40000000000 */
[----:B------:R-:W-:Y:S02]  /*2c10*/  SEL R11, R11, RZ, P0 ;  /* 0x000000ff0b0b7207 */ /* 0x000fe40000000000 */
[----:B------:R-:W-:Y:S01]  /*2c20*/  LOP3.LUT R10, R10, R0, RZ, 0x3c, !PT ;  /* 0x000000000a0a7212 */ /* 0x000fe200078e3cff */
[----:B------:R-:W-:Y:S06]  /*2c30*/  BRA.U UP1, `(.L_x_43) ;  /* 0xfffffff101507547 */ /* 0x000fec000b83ffff */
[----:B------:R-:W-:Y:S01]  /*2c40*/  UIADD3 UR26, UPT, UPT, UR26, 0xd8, URZ ;  /* 0x000000d81a1a7890 */ /* 0x000fe2000fffe0ff */
[----:B------:R-:W-:-:S03]  /*2c50*/  SHF.L.U32 R2, R12, 0x1f, RZ ;  /* 0x0000001f0c027819 */ /* 0x000fc600000006ff */
[----:B------:R-:W-:-:S09]  /*2c60*/  ULEA UR4, UR42, UR26, 0x3 ;  /* 0x0000001a2a047291 */ /* 0x000fd2000f8e18ff */
[----:B------:R-:W1:Y:S02]  /*2c70*/  SYNCS.PHASECHK.TRANS64.TRYWAIT P0, [UR4], R2 ;  /* 0x00000002ff0075a7 */ /* 0x000e640008001104 */
[----:B-1----:R-:W-:Y:S05]  /*2c80*/  @!P0 BRA `(.L_x_44) ;  /* 0x0000004c00508947 */ /* 0x002fea0003800000 */
.L_x_131:
[----:B------:R-:W-:-:S04]  /*2c90*/  UIADD3 UR5, UPT, UPT, UR42, 0x1, URZ ;  /* 0x000000012a057890 */ /* 0x000fc8000fffe0ff */
[----:B------:R-:W-:-:S04]  /*2ca0*/  UISETP.NE.AND UP0, UPT, UR5, 0x1b, UPT ;  /* 0x0000001b0500788c */ /* 0x000fc8000bf05270 */
[----:B------:R-:W-:Y:S02]  /*2cb0*/  USEL UR6, URZ, 0x1, UP0 ;  /* 0x00000001ff067887 */ /* 0x000fe40008000000 */
[----:B------:R-:W-:-:S04]  /*2cc0*/  USEL UR5, UR5, URZ, UP0 ;  /* 0x000000ff05057287 */ /* 0x000fc80008000000 */
[----:B------:R-:W-:Y:S01]  /*2cd0*/  ULEA UR4, UR5, UR26, 0x3 ;  /* 0x0000001a05047291 */ /* 0x000fe2000f8e18ff */
[----:B-1----:R-:W-:-:S04]  /*2ce0*/  LOP3.LUT R2, R12, UR6, RZ, 0x3c, !PT ;  /* 0x000000060c027c12 */ /* 0x002fc8000f8e3cff */
[----:B------:R-:W-:-:S04]  /*2cf0*/  SHF.L.U32 R3, R2, 0x1f, RZ ;  /* 0x0000001f02037819 */ /* 0x000fc800000006ff */
[----:B------:R-:W1:Y:S02]  /*2d00*/  SYNCS.PHASECHK.TRANS64.TRYWAIT P0, [UR4], R3 ;  /* 0x00000003ff0075a7 */ /* 0x000e640008001104 */
[----:B-1----:R-:W-:Y:S05]  /*2d10*/  @!P0 BRA `(.L_x_45) ;  /* 0x0000004c00448947 */ /* 0x002fea0003800000 */
.L_x_133:
[----:B------:R-:W-:-:S04]  /*2d20*/  UIADD3 UR5, UPT, UPT, UR5, 0x1, URZ ;  /* 0x0000000105057890 */ /* 0x000fc8000fffe0ff */
[----:B------:R-:W-:-:S04]  /*2d30*/  UISETP.NE.AND UP0, UPT, UR5, 0x1b, UPT ;  /* 0x0000001b0500788c */ /* 0x000fc8000bf05270 */
[----:B------:R-:W-:Y:S02]  /*2d40*/  USEL UR6, URZ, 0x1, UP0 ;  /* 0x00000001ff067887 */ /* 0x000fe40008000000 */
[----:B------:R-:W-:-:S04]  /*2d50*/  USEL UR5, UR5, URZ, UP0 ;  /* 0x000000ff05057287 */ /* 0x000fc80008000000 */
[----:B------:R-:W-:Y:S01]  /*2d60*/  ULEA UR4, UR5, UR26, 0x3 ;  /* 0x0000001a05047291 */ /* 0x000fe2000f8e18ff */
[----:B------:R-:W-:-:S04]  /*2d70*/  LOP3.LUT R2, R2, UR6, RZ, 0x3c, !PT ;  /* 0x0000000602027c12 */ /* 0x000fc8000f8e3cff */
[----:B-1----:R-:W-:-:S04]  /*2d80*/  SHF.L.U32 R3, R2, 0x1f, RZ ;  /* 0x0000001f02037819 */ /* 0x002fc800000006ff */
[----:B------:R-:W1:Y:S02]  /*2d90*/  SYNCS.PHASECHK.TRANS64.TRYWAIT P0, [UR4], R3 ;  /* 0x00000003ff0075a7 */ /* 0x000e640008001104 */
[----:B-1----:R-:W-:Y:S05]  /*2da0*/  @!P0 BRA `(.L_x_46) ;  /* 0x0000004c00388947 */ /* 0x002fea0003800000 */
.L_x_135:
        /* <DEDUP_REMOVED lines=9> */
.L_x_137:
        /* <DEDUP_REMOVED lines=9> */
.L_x_139:
        /* <DEDUP_REMOVED lines=9> */
.L_x_141:
        /* <DEDUP_REMOVED lines=9> */
.L_x_143:
        /* <DEDUP_REMOVED lines=9> */
.L_x_145:
        /* <DEDUP_REMOVED lines=9> */
.L_x_147:
        /* <DEDUP_REMOVED lines=9> */
.L_x_149:
        /* <DEDUP_REMOVED lines=9> */
.L_x_151:
        /* <DEDUP_REMOVED lines=9> */
.L_x_153:
        /* <DEDUP_REMOVED lines=9> */
.L_x_155:
        /* <DEDUP_REMOVED lines=9> */
.L_x_157:
        /* <DEDUP_REMOVED lines=9> */
.L_x_159:
        /* <DEDUP_REMOVED lines=9> */
.L_x_161:
        /* <DEDUP_REMOVED lines=9> */
.L_x_163:
        /* <DEDUP_REMOVED lines=9> */
.L_x_165:
        /* <DEDUP_REMOVED lines=9> */
.L_x_167:
        /* <DEDUP_REMOVED lines=9> */
.L_x_169:
        /* <DEDUP_REMOVED lines=9> */
.L_x_171:
        /* <DEDUP_REMOVED lines=9> */
.L_x_173:
        /* <DEDUP_REMOVED lines=9> */
.L_x_175:
        /* <DEDUP_REMOVED lines=9> */
.L_x_177:
        /* <DEDUP_REMOVED lines=9> */
.L_x_179:
        /* <DEDUP_REMOVED lines=9> */
.L_x_181:
[----:B------:R-:W-:-:S04]  /*3aa0*/  UIADD3 UR5, UPT, UPT, UR5, 0x1, URZ ;  /* 0x0000000105057890 */ /* 0x000fc8000fffe0ff */
[----:B------:R-:W-:-:S04]  /*3ab0*/  UISETP.NE.AND UP0, UPT, UR5, 0x1b, UPT ;  /* 0x0000001b0500788c */ /* 0x000fc8000bf05270 */
[----:B------:R-:W-:Y:S02]  /*3ac0*/  USEL UR4, URZ, 0x1, UP0 ;  /* 0x00000001ff047887 */ /* 0x000fe40008000000 */
[----:B------:R-:W-:-:S04]  /*3ad0*/  USEL UR5, UR5, URZ, UP0 ;  /* 0x000000ff05057287 */ /* 0x000fc80008000000 */
[----:B------:R-:W-:Y:S01]  /*3ae0*/  ULEA UR5, UR5, UR26, 0x3 ;  /* 0x0000001a05057291 */ /* 0x000fe2000f8e18ff */
[----:B------:R-:W-:-:S04]  /*3af0*/  LOP3.LUT R2, R2, UR4, RZ, 0x3c, !PT ;  /* 0x0000000402027c12 */ /* 0x000fc8000f8e3cff */
[----:B------:R-:W-:Y:S01]  /*3b00*/  SHF.L.U32 R2, R2, 0x1f, RZ ;  /* 0x0000001f02027819 */ /* 0x000fe200000006ff */
[----:B-1----:R-:W-:-:S07]  /*3b10*/  IMAD.U32 R0, RZ, RZ, UR5 ;  /* 0x00000005ff007e24 */ /* 0x002fce000f8e00ff */
.L_x_70:
[----:B-1----:R1:W2:Y:S02]  /*3b20*/  SYNCS.PHASECHK.TRANS64.TRYWAIT P0, [R0+URZ], R2 ;  /* 0x00000002000075a7 */ /* 0x0022a400080011ff */
[----:B--2---:R-:W-:Y:S05]  /*3b30*/  @!P0 NANOSLEEP.SYNCS 0x989680 ;  /* 0x009896800000895d */ /* 0x004fea0003900000 */
[----:B------:R-:W2:Y:S02]  /*3b40*/  @!P0 SYNCS.PHASECHK.TRANS64 P0, [R0+URZ], R2 ;  /* 0x00000002000085a7 */ /* 0x000ea400080010ff */
[----:B--2---:R-:W-:Y:S05]  /*3b50*/  @P0 EXIT ;  /* 0x000000000000094d */ /* 0x004fea0003800000 */
[----:B------:R-:W-:Y:S05]  /*3b60*/  BRA `(.L_x_70) ;  /* 0xfffffffc00ec7947 */ /* 0x000fea000383ffff */
.L_x_23:
[----:B------:R-:W-:-:S04]  /*3b70*/  UISETP.NE.AND UP0, UPT, UR54, URZ, UPT ;  /* 0x000000ff3600728c */ /* 0x000fc8000bf05270 */
[----:B------:R-:W-:-:S09]  /*3b80*/  UISETP.NE.OR UP0, UPT, UR10, 0x1, UP0 ;  /* 0x000000010a00788c */ /* 0x000fd20008705670 */
[----:B------:R-:W-:Y:S05]  /*3b90*/  BRA.U UP0, `(.L_x_71) ;  /* 0x0000000500487547 */ /* 0x000fea000b800000 */
[----:B------:R-:W-:Y:S01]  /*3ba0*/  ISETP.GE.U32.AND P2, PT, R0, 0x10, PT ;  /* 0x000000100000780c */ /* 0x000fe20003f46070 */
[----:B------:R-:W-:Y:S01]  /*3bb0*/  IMAD.MOV.U32 R12, RZ, RZ, 0x1 ;  /* 0x00000001ff0c7424 */ /* 0x000fe200078e00ff */
[----:B------:R-:W-:Y:S02]  /*3bc0*/  CS2R R10, SRZ ;  /* 0x00000000000a7805 */ /* 0x000fe4000001ff00 */
[----:B------:R-:W-:Y:S01]  /*3bd0*/  CS2R R8, SRZ ;  /* 0x0000000000087805 */ /* 0x000fe2000001ff00 */
[----:B------:R-:W-:Y:S01]  /*3be0*/  UMOV UR4, 0x400 ;  /* 0x0000040000047882 */ /* 0x000fe20000000000 */
[----:B------:R-:W-:Y:S01]  /*3bf0*/  UMOV UR6, URZ ;  /* 0x000000ff00067c82 */ /* 0x000fe20008000000 */
[----:B------:R-:W-:-:S12]  /*3c00*/  ULEA UR54, UR54, UR4, 0x18 ;  /* 0x0000000436367291 */ /* 0x000fd8000f8ec0ff */
.L_x_75:
[----:B------:R-:W-:Y:S02]  /*3c10*/  LEA R2, R8, UR54, 0x3 ;  /* 0x0000003608027c11 */ /* 0x000fe4000f8e18ff */
[----:B------:R-:W-:-:S03]  /*3c20*/  SHF.L.U32 R4, R9, 0x1f, RZ ;  /* 0x0000001f09047819 */ /* 0x000fc600000006ff */
[----:B------:R-:W-:Y:S01]  /*3c30*/  VIADD R5, R2, 0x240 ;  /* 0x0000024002057836 */ /* 0x000fe20000000000 */
[----:B------:R-:W1:Y:S02]  /*3c40*/  SYNCS.PHASECHK.TRANS64.TRYWAIT P0, [R2+URZ+0x230], R4 ;  /* 0x00023004020075a7 */ /* 0x000e6400080011ff */
[----:B-1----:R-:W-:Y:S05]  /*3c50*/  @!P0 BRA `(.L_x_72) ;  /* 0x0000004400cc8947 */ /* 0x002fea0003800000 */
.L_x_182:
[----:B------:R-:W-:Y:S01]  /*3c60*/  ULEA UR5, UR6, UR54, 0x3 ;  /* 0x0000003606057291 */ /* 0x000fe2000f8e18ff */
[----:B-1----:R-:W-:Y:S01]  /*3c70*/  PRMT R2, RZ, 0x654, R5 ;  /* 0x00000654ff027816 */ /* 0x002fe20000000005 */
[----:B------:R-:W-:Y:S01]  /*3c80*/  @!P2 IMAD.MOV.U32 R4, RZ, RZ, 0x10 ;  /* 0x00000010ff04a424 */ /* 0x000fe200078e00ff */
[----:B------:R-:W-:Y:S01]  /*3c90*/  SHF.L.U32 R5, R12, 0x1f, RZ ;  /* 0x0000001f0c057819 */ /* 0x000fe200000006ff */
[----:B------:R-:W-:Y:S01]  /*3ca0*/  UIADD3 UR4, UPT, UPT, UR5, 0x1d0, URZ ;  /* 0x000001d005047890 */ /* 0x000fe2000fffe0ff */
[----:B------:R1:W-:Y:S05]  /*3cb0*/  SYNCS.ARRIVE.TRANS64.RED.A1T0 RZ, [R2+URZ], RZ ;  /* 0x000000ff02ff79a7 */ /* 0x0003ea00081004ff */
[----:B------:R-:W-:Y:S01]  /*3cc0*/  IMAD.U32 R6, RZ, RZ, UR4 ;  /* 0x00000004ff067e24 */ /* 0x000fe2000f8e00ff */
[----:B------:R-:W2:Y:S04]  /*3cd0*/  SYNCS.PHASECHK.TRANS64.TRYWAIT P0, [UR5+0x1e0], R5 ;  /* 0x0001e005ff0075a7 */ /* 0x000ea80008001105 */
[----:B------:R-:W-:Y:S01]  /*3ce0*/  PRMT R6, R0, 0x654, R6 ;  /* 0x0000065400067816 */ /* 0x000fe20000000006 */
[----:B-12---:R-:W-:Y:S06]  /*3cf0*/  @!P0 BRA `(.L_x_73) ;  /* 0x0000004400b88947 */ /* 0x006fec0003800000 */
.L_x_184:
[----:B------:R-:W-:Y:S01]  /*3d00*/  ULEA UR4, UR6, UR54, 0x4 ;  /* 0x0000003606047291 */ /* 0x000fe2000f8e20ff */
[----:B------:R-:W-:Y:S01]  /*3d10*/  SEL R3, R6, R3, !P2 ;  /* 0x0000000306037207 */ /* 0x000fe20005000000 */
[----:B------:R-:W-:Y:S01]  /*3d20*/  UIADD3 UR5, UPT, UPT, UR5, 0x1d0, URZ ;  /* 0x000001d005057890 */ /* 0x000fe2000fffe0ff */
[----:B-1----:R-:W-:Y:S01]  /*3d30*/  LEA R2, R11, UR54, 0x3 ;  /* 0x000000360b027c11 */ /* 0x002fe2000f8e18ff */
[----:B------:R-:W-:Y:S01]  /*3d40*/  UIADD3 UR4, UPT, UPT, UR4, 0x260, URZ ;  /* 0x0000026004047890 */ /* 0x000fe2000fffe0ff */
[----:B------:R1:W-:Y:S01]  /*3d50*/  @!P2 SYNCS.ARRIVE.TRANS64.RED RZ, [R3+URZ], R4 ;  /* 0x0000000403ffa9a7 */ /* 0x0003e200080004ff */
[----:B------:R-:W-:Y:S01]  /*3d60*/  UIADD3 UR6, UPT, UPT, UR6, 0x1, URZ ;  /* 0x0000000106067890 */ /* 0x000fe2000fffe0ff */
[----:B------:R-:W-:-:S03]  /*3d70*/  VIADD R8, R8, 0x1 ;  /* 0x0000000108087836 */ /* 0x000fc60000000000 */
[----:B------:R-:W-:Y:S02]  /*3d80*/  UISETP.NE.AND UP0, UPT, UR6, 0x2, UPT ;  /* 0x000000020600788c */ /* 0x000fe4000bf05270 */
[----:B------:R-:W-:Y:S01]  /*3d90*/  ISETP.NE.AND P0, PT, R8, 0x2, PT ;  /* 0x000000020800780c */ /* 0x000fe20003f05270 */
[----:B------:R-:W-:Y:S06]  /*3da0*/  UGETNEXTWORKID.BROADCAST [UR4], [UR5] ;  /* 0x00000000040073ca */ /* 0x000fec0008000100 */
[----:B------:R-:W-:Y:S02]  /*3db0*/  USEL UR4, URZ, 0x1, UP0 ;  /* 0x00000001ff047887 */ /* 0x000fe40008000000 */
[----:B------:R-:W-:-:S04]  /*3dc0*/  USEL UR6, UR6, URZ, UP0 ;  /* 0x000000ff06067287 */ /* 0x000fc80008000000 */
[----:B------:R-:W-:Y:S02]  /*3dd0*/  LOP3.LUT R12, R12, UR4, RZ, 0x3c, !PT ;  /* 0x000000040c0c7c12 */ /* 0x000fe4000f8e3cff */
[----:B-1----:R-:W-:-:S04]  /*3de0*/  SHF.L.U32 R4, R10, 0x1f, RZ ;  /* 0x0000001f0a047819 */ /* 0x002fc800000006ff */
[----:B------:R-:W1:Y:S02]  /*3df0*/  SYNCS.PHASECHK.TRANS64.TRYWAIT P1, [R2+URZ+0x1d0], R4 ;  /* 0x0001d004020075a7 */ /* 0x000e6400080211ff */
[----:B-1----:R-:W-:Y:S05]  /*3e00*/  @!P1 BRA `(.L_x_74) ;  /* 0x00000044008c9947 */ /* 0x002fea0003800000 */
.L_x_185:
[C---:B-1----:R-:W-:Y:S01]  /*3e10*/  LEA R4, R11.reuse, UR54, 0x4 ;  /* 0x000000360b047c11 */ /* 0x042fe2000f8e20ff */
[----:B------:R-:W-:Y:S01]  /*3e20*/  VIADD R2, R2, 0x1e0 ;  /* 0x000001e002027836 */ /* 0x000fe20000000000 */
[----:B------:R-:W-:Y:S01]  /*3e30*/  SEL R8, R8, RZ, P0 ;  /* 0x000000ff08087207 */ /* 0x000fe20000000000 */
[----:B------:R-:W-:-:S03]  /*3e40*/  VIADD R11, R11, 0x1 ;  /* 0x000000010b0b7836 */ /* 0x000fc60000000000 */
[----:B------:R-:W1:Y:S01]  /*3e50*/  LDS.128 R4, [R4+0x260] ;  /* 0x0002600004047984 */ /* 0x000e620000000c00 */
[----:B------:R-:W-:Y:S02]  /*3e60*/  PRMT R2, RZ, 0x654, R2 ;  /* 0x00000654ff027816 */ /* 0x000fe40000000002 */
[C---:B------:R-:W-:Y:S01]  /*3e70*/  ISETP.NE.AND P1, PT, R11.reuse, 0x2, PT ;  /* 0x000000020b00780c */ /* 0x040fe20003f25270 */
[----:B------:R-:W-:Y:S01]  /*3e80*/  @!PT LDS RZ, [RZ] ;  /* 0x00000000fffff984 */ /* 0x000fe20000000800 */
[----:B------:R-:W-:Y:S01]  /*3e90*/  @!PT LDS RZ, [RZ] ;  /* 0x00000000fffff984 */ /* 0x000fe20000000800 */
[----:B------:R-:W-:Y:S01]  /*3ea0*/  @!PT LDS RZ, [RZ] ;  /* 0x00000000fffff984 */ /* 0x000fe20000000800 */
[----:B------:R-:W-:Y:S01]  /*3eb0*/  @!PT LDS RZ, [RZ] ;  /* 0x00000000fffff984 */ /* 0x000fe20000000800 */
[----:B------:R2:W-:Y:S06]  /*3ec0*/  MEMBAR.ALL.CTA ;  /* 0x0000000000007992 */ /* 0x0005ec0000008000 */
[----:B--2---:R-:W2:Y:S01]  /*3ed0*/  FENCE.VIEW.ASYNC.S ;  /* 0x00000000000073c6 */ /* 0x004ea20000000000 */
[----:B------:R-:W-:Y:S01]  /*3ee0*/  SEL R11, R11, RZ, P1 ;  /* 0x000000ff0b0b7207 */ /* 0x000fe20000800000 */
[----:B--2---:R2:W-:Y:S01]  /*3ef0*/  SYNCS.ARRIVE.TRANS64.RED.A1T0 RZ, [R2+URZ], RZ ;  /* 0x000000ff02ff79a7 */ /* 0x0045e200081004ff */
[----:B-1----:R-:W-:-:S02]  /*3f00*/  LOP3.LUT P3, RZ, R6, 0x1, RZ, 0xc0, !PT ;  /* 0x0000000106ff7812 */ /* 0x002fc4000786c0ff */
[----:B------:R-:W-:-:S04]  /*3f10*/  SEL R4, RZ, 0x1, P1 ;  /* 0x00000001ff047807 */ /* 0x000fc80000800000 */
[----:B------:R-:W-:Y:S02]  /*3f20*/  LOP3.LUT R10, R10, R4, RZ, 0x3c, !PT ;  /* 0x000000040a0a7212 */ /* 0x000fe400078e3cff */
[----:B--2---:R-:W-:-:S04]  /*3f30*/  SEL R2, RZ, 0x1, P0 ;  /* 0x00000001ff027807 */ /* 0x004fc80000000000 */
[----:B------:R-:W-:Y:S01]  /*3f40*/  LOP3.LUT R9, R9, R2, RZ, 0x3c, !PT ;  /* 0x0000000209097212 */ /* 0x000fe200078e3cff */
[----:B------:R-:W-:Y:S06]  /*3f50*/  @P3 BRA `(.L_x_75) ;  /* 0xfffffffc002c3947 */ /* 0x000fec000383ffff */
[----:B------:R-:W-:Y:S01]  /*3f60*/  ULEA UR5, UR6, UR54, 0x3 ;  /* 0x0000003606057291 */ /* 0x000fe2000f8e18ff */
[----:B------:R-:W-:-:S08]  /*3f70*/  SHF.L.U32 R2, R12, 0x1f, RZ ;  /* 0x0000001f0c027819 */ /* 0x000fd000000006ff */
[----:B------:R-:W1:Y:S02]  /*3f80*/  SYNCS.PHASECHK.TRANS64 P0, [UR5+0x1e0], R2 ;  /* 0x0001e002ff0075a7 */ /* 0x000e640008001005 */
[----:B-1----:R-:W-:Y:S05]  /*3f90*/  @P0 BRA `(.L_x_76) ;  /* 0x0000000000080947 */ /* 0x002fea0003800000 */
[----:B------:R-:W1:Y:S02]  /*3fa0*/  SYNCS.PHASECHK.TRANS64.TRYWAIT P0, [UR5+0x1e0], R2 ;  /* 0x0001e002ff0075a7 */ /* 0x000e640008001105 */
[----:B-1----:R-:W-:Y:S05]  /*3fb0*/  @!P0 BRA `(.L_x_77) ;  /* 0x0000004400348947 */ /* 0x002fea0003800000 */
.L_x_76:
[----:B------:R-:W-:-:S04]  /*3fc0*/  UIADD3 UR4, UPT, UPT, UR6, 0x1, URZ ;  /* 0x0000000106047890 */ /* 0x000fc8000fffe0ff */
[----:B------:R-:W-:-:S04]  /*3fd0*/  UISETP.NE.AND UP0, UPT, UR4, 0x2, UPT ;  /* 0x000000020400788c */ /* 0x000fc8000bf05270 */
[----:B------:R-:W-:Y:S02]  /*3fe0*/  USEL UR7, URZ, 0x1, UP0 ;  /* 0x00000001ff077887 */ /* 0x000fe40008000000 */
[----:B------:R-:W-:-:S04]  /*3ff0*/  USEL UR4, UR4, URZ, UP0 ;  /* 0x000000ff04047287 */ /* 0x000fc80008000000 */
[----:B------:R-:W-:Y:S01]  /*4000*/  ULEA UR4, UR4, UR54, 0x3 ;  /* 0x0000003604047291 */ /* 0x000fe2000f8e18ff */
[----:B-1----:R-:W-:-:S04]  /*4010*/  LOP3.LUT R2, R12, UR7, RZ, 0x3c, !PT ;  /* 0x000000070c027c12 */ /* 0x002fc8000f8e3cff */
[----:B------:R-:W-:-:S04]  /*4020*/  SHF.L.U32 R0, R2, 0x1f, RZ ;  /* 0x0000001f02007819 */ /* 0x000fc800000006ff */
[----:B------:R-:W1:Y:S02]  /*4030*/  SYNCS.PHASECHK.TRANS64 P0, [UR4+0x1e0], R0 ;  /* 0x0001e000ff0075a7 */ /* 0x000e640008001004 */
[----:B-1----:R-:W-:Y:S05]  /*4040*/  @P0 EXIT ;  /* 0x000000000000094d */ /* 0x002fea0003800000 */
[----:B------:R-:W-:Y:S02]  /*4050*/  SHF.L.U32 R2, R2, 0x1f, RZ ;  /* 0x0000001f02027819 */ /* 0x000fe400000006ff */
[----:B------:R-:W-:-:S07]  /*4060*/  MOV R0, UR4 ;  /* 0x0000000400007c02 */ /* 0x000fce0008000f00 */
.L_x_78:
[----:B-1----:R1:W2:Y:S02]  /*4070*/  SYNCS.PHASECHK.TRANS64.TRYWAIT P0, [R0+URZ+0x1e0], R2 ;  /* 0x0001e002000075a7 */ /* 0x0022a400080011ff */
[----:B--2---:R-:W-:Y:S05]  /*4080*/  @!P0 NANOSLEEP.SYNCS 0x989680 ;  /* 0x009896800000895d */ /* 0x004fea0003900000 */
[----:B------:R-:W2:Y:S02]  /*4090*/  @!P0 SYNCS.PHASECHK.TRANS64 P0, [R0+URZ+0x1e0], R2 ;  /* 0x0001e002000085a7 */ /* 0x000ea400080010ff */
[----:B--2---:R-:W-:Y:S05]  /*40a0*/  @P0 EXIT ;  /* 0x000000000000094d */ /* 0x004fea0003800000 */
[----:B------:R-:W-:Y:S05]  /*40b0*/  BRA `(.L_x_78) ;  /* 0xfffffffc00ec7947 */ /* 0x000fea000383ffff */
.L_x_71:
[----:B------:R-:W-:Y:S05]  /*40c0*/  BRA.U UP4, `(.L_x_79) ;  /* 0x0000000d049c7547 */ /* 0x000fea000b800000 */
[----:B------:R-:W-:Y:S01]  /*40d0*/  UMOV UR4, 0x40 ;  /* 0x0000004000047882 */ /* 0x000fe20000000000 */
[----:B------:R-:W-:Y:S01]  /*40e0*/  NOP ;  /* 0x0000000000007918 */ /* 0x000fe20000000000 */
[----:B------:R-:W-:Y:S01]  /*40f0*/  ULEA UR4, UR54, UR4, 0x18 ;  /* 0x0000000436047291 */ /* 0x000fe2000f8ec0ff */
[----:B------:R-:W-:Y:S02]  /*4100*/  UMOV UR5, 0x400 ;  /* 0x0000040000057882 */ /* 0x000fe40000000000 */
[----:B------:R-:W-:-:S06]  /*4110*/  ULEA UR54, UR54, UR5, 0x18 ;  /* 0x0000000536367291 */ /* 0x000fcc000f8ec0ff */
[----:B------:R-:W1:Y:S02]  /*4120*/  LDS.U8 R0, [UR4+0x1c] ;  /* 0x00001c04ff007984 */ /* 0x000e640008000000 */
[----:B-1----:R-:W-:-:S13]  /*4130*/  ISETP.NE.AND P0, PT, R0, RZ, PT ;  /* 0x000000ff0000720c */ /* 0x002fda0003f05270 */
[----:B------:R-:W-:Y:S05]  /*4140*/  @P0 BRA `(.L_x_80) ;  /* 0x0000000000580947 */ /* 0x000fea0003800000 */
[----:B------:R-:W-:-:S13]  /*4150*/  ELECT P0, URZ, PT ;  /* 0x0000000000ff782f */ /* 0x000fda0003800000 */
[----:B------:R-:W-:Y:S05]  /*4160*/  @!P0 BRA `(.L_x_81) ;  /* 0x0000000000608947 */ /* 0x000fea0003800000 */
[----:B------:R-:W-:Y:S01]  /*4170*/  UMOV UR5, 0x10 ;  /* 0x0000001000057882 */ /* 0x000fe20000000000 */
[----:B------:R-:W-:Y:S01]  /*4180*/  HFMA2 R0, -RZ, RZ, 0, 5.9604644775390625e-08 ;  /* 0x00000001ff007431 */ /* 0x000fe200000001ff */
[----:B------:R-:W-:-:S03]  /*4190*/  MOV R3, 0xffff ;  /* 0x0000ffff00037802 */ /* 0x000fc60000000f00 */
[----:B------:R-:W-:Y:S04]  /*41a0*/  DEPBAR.LE SB1, 0x36 ;  /* 0x00009d800000791a */ /* 0x000fe80000000000 */
[----:B------:R-:W1:Y:S02]  /*41b0*/  UTCATOMSWS.FIND_AND_SET.ALIGN UP0, UR5, UR5 ;  /* 0x00000005000575e3 */ /* 0x000e640008000800 */
[----:B-1----:R-:W-:Y:S01]  /*41c0*/  MOV R4, UR5 ;  /* 0x0000000500047c02 */ /* 0x002fe20008000f00 */
[----:B------:R-:W-:Y:S06]  /*41d0*/  BRA.U UP0, `(.L_x_82) ;  /* 0x0000000100187547 */ /* 0x000fec000b800000 */
.L_x_83:
[----:B------:R-:W-:Y:S05]  /*41e0*/  NANOSLEEP 0x64 ;  /* 0x000000640000795d */ /* 0x000fea0003800000 */
[----:B------:R-:W-:-:S05]  /*41f0*/  UMOV UR5, 0x10 ;  /* 0x0000001000057882 */ /* 0x000fca0000000000 */
[----:B------:R-:W-:Y:S04]  /*4200*/  DEPBAR.LE SB1, 0x36 ;  /* 0x00009d800000791a */ /* 0x000fe80000000000 */
[----:B------:R-:W1:Y:S02]  /*4210*/  UTCATOMSWS.FIND_AND_SET.ALIGN UP0, UR5, UR5 ;  /* 0x00000005000575e3 */ /* 0x000e640008000800 */
[----:B-1----:R-:W-:Y:S01]  /*4220*/  MOV R4, UR5 ;  /* 0x0000000500047c02 */ /* 0x002fe20008000f00 */
[----:B------:R-:W-:Y:S05]  /*4230*/  BRA.U !UP0, `(.L_x_83) ;  /* 0xfffffffd08e87547 */ /* 0x000fea000b83ffff */
.L_x_82:
[-C--:B------:R-:W-:Y:S02]  /*4240*/  SHF.L.U32 R3, R3, R4.reuse, RZ ;  /* 0x0000000403037219 */ /* 0x080fe400000006ff */
[----:B------:R-:W-:Y:S01]  /*4250*/  SHF.L.U32 R0, R0, R4, RZ ;  /* 0x0000000400007219 */ /* 0x000fe200000006ff */
[----:B------:R-:W-:Y:S02]  /*4260*/  IMAD.SHL.U32 R4, R4, 0x20, RZ ;  /* 0x0000002004047824 */ /* 0x000fe400078e00ff */
[----:B------:R1:W-:Y:S04]  /*4270*/  ATOMS.OR RZ, [UR4+0x14], R3 ;  /* 0x00001403ffff798c */ /* 0x0003e8000b000004 */
[----:B------:R1:W-:Y:S04]  /*4280*/  ATOMS.OR RZ, [UR4+0x18], R0 ;  /* 0x00001800ffff798c */ /* 0x0003e8000b000004 */
[----:B------:R1:W-:Y:S01]  /*4290*/  STS [UR54+0x280], R4 ;  /* 0x00028004ff007988 */ /* 0x0003e20008000836 */
[----:B------:R-:W-:Y:S05]  /*42a0*/  BRA `(.L_x_81) ;  /* 0x0000000000107947 */ /* 0x000fea0003800000 */
.L_x_80:
[----:B------:R-:W-:Y:S02]  /*42b0*/  MOV R0, 0xffffffff ;  /* 0xffffffff00007802 */ /* 0x000fe40000000f00 */
[----:B------:R-:W-:-:S03]  /*42c0*/  MOV R4, 0x42f0 ;  /* 0x000042f000047802 */ /* 0x000fc60000000f00 */
[----:B------:R1:W-:Y:S04]  /*42d0*/  STS [UR54+0x280], R0 ;  /* 0x00028000ff007988 */ /* 0x0003e80008000836 */
[----:B-1---5:R-:W-:Y:S05]  /*42e0*/  CALL.REL.NOINC `($__internal_1_$__cuda_sm10x_tcgen05_guardrail_trap_phase_invalid_during_alloc) ;  /* 0x0000004400b47944 */ /* 0x022fea0003c00000 */
.L_x_81:
[----:B------:R-:W-:Y:S05]  /*42f0*/  WARPSYNC.ALL ;  /* 0x0000000000007948 */ /* 0x000fea0003800000 */
[----:B------:R-:W2:Y:S01]  /*4300*/  S2UR UR6, SR_CgaCtaId ;  /* 0x00000000000679c3 */ /* 0x000ea20000008800 */
[----:B------:R-:W-:Y:S01]  /*4310*/  UMOV UR4, 0x400 ;  /* 0x0000040000047882 */ /* 0x000fe20000000000 */
[----:B------:R-:W-:-:S06]  /*4320*/  NOP ;  /* 0x0000000000007918 */ /* 0x000fcc0000000000 */
[----:B------:R-:W-:Y:S06]  /*4330*/  BAR.ARV 0x6, 0xa0 ;  /* 0x0182800000007b1d */ /* 0x000fec0000002000 */
[----:B------:R-:W3:Y:S01]  /*4340*/  LDCU UR7, c[0x0][0x38c] ;  /* 0x00007180ff0777ac */ /* 0x000ee20008000800 */
[----:B------:R-:W-:Y:S01]  /*4350*/  LOP3.LUT R2, R2, 0xffff, RZ, 0xc0, !PT ;  /* 0x0000ffff02027812 */ /* 0x000fe200078ec0ff */
[----:B------:R-:W-:Y:S01]  /*4360*/  IMAD.MOV.U32 R11, RZ, RZ, 0x1 ;  /* 0x00000001ff0b7424 */ /* 0x000fe200078e00ff */
[----:B------:R-:W-:Y:S01]  /*4370*/  CS2R R8, SRZ ;  /* 0x0000000000087805 */ /* 0x000fe2000001ff00 */
[----:B------:R-:W-:Y:S01]  /*4380*/  IMAD.MOV.U32 R10, RZ, RZ, RZ ;  /* 0x000000ffff0a7224 */ /* 0x000fe200078e00ff */
[----:B------:R-:W-:Y:S01]  /*4390*/  R2UR UR10, R2 ;  /* 0x00000000020a72ca */ /* 0x000fe200000e0000 */
[----:B------:R-:W-:Y:S01]  /*43a0*/  UMOV UR19, URZ ;  /* 0x000000ff00137c82 */ /* 0x000fe20008000000 */
[----:B------:R-:W-:Y:S01]  /*43b0*/  UMOV UR18, URZ ;  /* 0x000000ff00127c82 */ /* 0x000fe20008000000 */
[----:B------:R-:W-:Y:S01]  /*43c0*/  UMOV UR24, 0x0 ;  /* 0x0000000000187882 */ /* 0x000fe20000000000 */
[----:B------:R-:W-:Y:S01]  /*43d0*/  UMOV UR25, 0x4100490 ;  /* 0x0410049000197882 */ /* 0x000fe20000000000 */
[----:B--2---:R-:W-:Y:S01]  /*43e0*/  ULEA UR6, UR6, UR4, 0x18 ;  /* 0x0000000406067291 */ /* 0x004fe2000f8ec0ff */
[----:B------:R-:W2:Y:S03]  /*43f0*/  LDCU UR4, c[0x0][0x38c] ;  /* 0x00007180ff0477ac */ /* 0x000ea60008000800 */
[----:B------:R-:W-:-:S02]  /*4400*/  UIADD3 UR12, UPT, UPT, UR6, 0x2600, URZ ;  /* 0x00002600060c7890 */ /* 0x000fc4000fffe0ff */
[----:B---3--:R-:W-:-:S03]  /*4410*/  UIADD3 UR7, UPT, UPT, UR7, 0x3f, URZ ;  /* 0x0000003f07077890 */ /* 0x008fc6000fffe0ff */
[----:B-1----:R-:W1:Y:S01]  /*4420*/  LDS R0, [UR6+0x280] ;  /* 0x00028006ff007984 */ /* 0x002e620008000800 */
[----:B------:R-:W-:Y:S02]  /*4430*/  UIADD3 UR13, UPT, UPT, UR6, 0x1d600, URZ ;  /* 0x0001d600060d7890 */ /* 0x000fe4000fffe0ff */
[----:B------:R-:W-:Y:S02]  /*4440*/  USHF.R.S32.HI UR5, URZ, 0x1f, UR7 ;  /* 0x0000001fff057899 */ /* 0x000fe40008011407 */
[----:B------:R-:W-:Y:S02]  /*4450*/  USHF.R.U32.HI UR12, URZ, 0x4, UR12 ;  /* 0x00000004ff0c7899 */ /* 0x000fe4000801160c */
[----:B------:R-:W-:Y:S02]  /*4460*/  ULEA.HI UR5, UR5, UR7, URZ, 0x6 ;  /* 0x0000000705057291 */ /* 0x000fe4000f8f30ff */
[----:B------:R-:W-:Y:S02]  /*4470*/  USHF.R.U32.HI UR13, URZ, 0x4, UR13 ;  /* 0x00000004ff0d7899 */ /* 0x000fe4000801160d */
[----:B------:R-:W-:-:S02]  /*4480*/  USHF.R.S32.HI UR5, URZ, 0x6, UR5 ;  /* 0x00000006ff057899 */ /* 0x000fc40008011405 */
[----:B------:R-:W-:Y:S02]  /*4490*/  ULOP3.LUT UR12, UR12, 0x3fff, URZ, 0xc0, !UPT ;  /* 0x00003fff0c0c7892 */ /* 0x000fe4000f8ec0ff */
[----:B------:R-:W-:Y:S02]  /*44a0*/  UISETP.LT.AND UP0, UPT, UR5, 0x1, UPT ;  /* 0x000000010500788c */ /* 0x000fe4000bf01270 */
[----:B------:R-:W-:Y:S02]  /*44b0*/  ULOP3.LUT UR13, UR13, 0x3fff, URZ, 0xc0, !UPT ;  /* 0x00003fff0d0d7892 */ /* 0x000fe4000f8ec0ff */
[----:B------:R-:W-:Y:S02]  /*44c0*/  USEL UR11, UR5, 0x1, !UP0 ;  /* 0x00000001050b7887 */ /* 0x000fe4000c000000 */
[----:B------:R-:W-:Y:S02]  /*44d0*/  ULOP3.LUT UR12, UR12, 0x10000, URZ, 0xfc, !UPT ;  /* 0x000100000c0c7892 */ /* 0x000fe4000f8efcff */
[----:B------:R-:W-:-:S02]  /*44e0*/  ULOP3.LUT UR13, UR13, 0x10000, URZ, 0xfc, !UPT ;  /* 0x000100000d0d7892 */ /* 0x000fc4000f8efcff */
[----:B------:R-:W-:Y:S02]  /*44f0*/  UIADD3 UR11, UPT, UPT, -UR11, URZ, URZ ;  /* 0x000000ff0b0b7290 */ /* 0x000fe4000fffe1ff */
[----:B--2---:R-:W-:Y:S01]  /*4500*/  UISETP.GE.AND UP4, UPT, UR4, 0x1, UPT ;  /* 0x000000010400788c */ /* 0x004fe2000bf86270 */
[----:B------:R-:W-:Y:S01]  /*4510*/  UMOV UR22, 0x0 ;  /* 0x0000000000167882 */ /* 0x000fe20000000000 */
[----:B------:R-:W-:Y:S01]  /*4520*/  UMOV UR23, 0x4100490 ;  /* 0x0410049000177882 */ /* 0x000fe20000000000 */
[----:B-1----:R-:W-:-:S15]  /*4530*/  R2UR UR20, R0 ;  /* 0x00000000001472ca */ /* 0x002fde00000e0000 */
.L_x_90:
[----:B------:R-:W-:Y:S02]  /*4540*/  LEA R0, R10, UR6, 0x3 ;  /* 0x000000060a007c11 */ /* 0x000fe4000f8e18ff */
[----:B------:R-:W-:Y:S02]  /*4550*/  SHF.L.U32 R2, R9, 0x1f, RZ ;  /* 0x0000001f09027819 */ /* 0x000fe400000006ff */
[----:B------:R-:W-:Y:S01]  /*4560*/  PLOP3.LUT P0, PT, PT, PT, UP4, 0x80, 0x8 ;  /* 0x000000000008781c */ /* 0x000fe20003f0f048 */
[----:B------:R-:W-:Y:S01]  /*4570*/  VIADD R3, R0, 0x1e0 ;  /* 0x000001e000037836 */ /* 0x000fe20000000000 */
[----:B-1----:R-:W1:Y:S02]  /*4580*/  SYNCS.PHASECHK.TRANS64.TRYWAIT P1, [R0+URZ+0x1d0], R2 ;  /* 0x0001d002000075a7 */ /* 0x002e6400080211ff */
[----:B-1-3--:R-:W-:Y:S09]  /*4590*/  @!P1 BRA `(.L_x_84) ;  /* 0x0000003c00d49947 */ /* 0x00aff20003800000 */
.L_x_187:
[----:B------:R-:W-:Y:S01]  /*45a0*/  LEA R4, R10, UR6, 0x4 ;  /* 0x000000060a047c11 */ /* 0x000fe2000f8e20ff */
[----:B------:R-:W-:Y:S01]  /*45b0*/  @UP4 ULEA UR4, UR18, UR6, 0x3 ;  /* 0x0000000612044291 */ /* 0x000fe2000f8e18ff */
[----:B------:R-:W-:Y:S01]  /*45c0*/  PLOP3.LUT P2, PT, PT, PT, PT, 0x80, 0x8 ;  /* 0x000000000008781c */ /* 0x000fe20003f4f070 */
[----:B------:R-:W-:Y:S01]  /*45d0*/  ULEA UR8, UR19, UR6, 0x3 ;  /* 0x0000000613087291 */ /* 0x000fe2000f8e18ff */
[----:B------:R-:W-:Y:S02]  /*45e0*/  PRMT R3, RZ, 0x654, R3 ;  /* 0x00000654ff037816 */ /* 0x000fe40000000003 */
[----:B------:R-:W2:Y:S01]  /*45f0*/  LDS.128 R4, [R4+0x260] ;  /* 0x0002600004047984 */ /* 0x000ea20000000c00 */
[----:B-1----:R-:W-:Y:S02]  /*4600*/  @P0 SHF.L.U32 R2, R8, 0x1f, RZ ;  /* 0x0000001f08020819 */ /* 0x002fe400000006ff */
[----:B------:R-:W-:Y:S01]  /*4610*/  SHF.L.U32 R0, R11, 0x1f, RZ ;  /* 0x0000001f0b007819 */ /* 0x000fe200000006ff */
[----:B------:R-:W-:Y:S01]  /*4620*/  @!PT LDS RZ, [RZ] ;  /* 0x00000000fffff984 */ /* 0x000fe20000000800 */
[----:B------:R-:W-:Y:S01]  /*4630*/  @!PT LDS RZ, [RZ] ;  /* 0x00000000fffff984 */ /* 0x000fe20000000800 */
[----:B------:R-:W-:Y:S01]  /*4640*/  @!PT LDS RZ, [RZ] ;  /* 0x00000000fffff984 */ /* 0x000fe20000000800 */
[----:B------:R-:W-:Y:S01]  /*4650*/  @!PT LDS RZ, [RZ] ;  /* 0x00000000fffff984 */ /* 0x000fe20000000800 */
[----:B------:R1:W-:Y:S06]  /*4660*/  MEMBAR.ALL.CTA ;  /* 0x0000000000007992 */ /* 0x0003ec0000008000 */
[----:B-1----:R-:W1:Y:S02]  /*4670*/  FENCE.VIEW.ASYNC.S ;  /* 0x00000000000073c6 */ /* 0x002e640000000000 */
[----:B-1----:R1:W-:Y:S01]  /*4680*/  SYNCS.ARRIVE.TRANS64.RED.A1T0 RZ, [R3+URZ], RZ ;  /* 0x000000ff03ff79a7 */ /* 0x0023e200081004ff */
[----:B------:R1:W3:Y:S01]  /*4690*/  @P0 SYNCS.PHASECHK.TRANS64.TRYWAIT P2, [UR4], R2 ;  /* 0x00000002ff0005a7 */ /* 0x0002e20008041104 */
[----:B------:R-:W-:Y:S01]  /*46a0*/  ULEA.HI UR4, UR19, UR19, URZ, 0x1 ;  /* 0x0000001313047291 */ /* 0x000fe2000f8f08ff */
[----:B--2---:R-:W-:-:S03]  /*46b0*/  LOP3.LUT P1, RZ, R6, 0x1, RZ, 0xc0, !PT ;  /* 0x0000000106ff7812 */ /* 0x004fc6000782c0ff */
[----:B------:R-:W-:Y:S02]  /*46c0*/  USHF.L.U32 UR9, UR4, 0x5, URZ ;  /* 0x0000000504097899 */ /* 0x000fe400080006ff */
[----:B------:R-:W-:Y:S02]  /*46d0*/  ULOP3.LUT UR4, UR4, 0xffe, URZ, 0xc0, !UPT ;  /* 0x00000ffe04047892 */ /* 0x000fe4000f8ec0ff */
[----:B------:R-:W-:Y:S02]  /*46e0*/  ULOP3.LUT UR9, UR9, 0xffffffc0, URZ, 0xc0, !UPT ;  /* 0xffffffc009097892 */ /* 0x000fe4000f8ec0ff */
[----:B------:R-:W-:Y:S02]  /*46f0*/  UIADD3 UR4, UPT, UPT, -UR4, UR19, URZ ;  /* 0x0000001304047290 */ /* 0x000fe4000fffe1ff */
[----:B------:R-:W-:Y:S01]  /*4700*/  UIADD3 UR9, UPT, UPT, UR20, UR9, URZ ;  /* 0x0000000914097290 */ /* 0x000fe2000fffe0ff */
[----:B------:R-:W2:Y:S03]  /*4710*/  SYNCS.PHASECHK.TRANS64.TRYWAIT P0, [UR8+0x210], R0 ;  /* 0x00021000ff0075a7 */ /* 0x000ea60008001108 */
[----:B------:R-:W-:Y:S01]  /*4720*/  ULEA UR9, UR4, UR9, 0x14 ;  /* 0x0000000904097291 */ /* 0x000fe2000f8ea0ff */
[----:B-123--:R-:W-:Y:S11]  /*4730*/  @!P0 BRA `(.L_x_85) ;  /* 0x0000003c00808947 */ /* 0x00eff60003800000 */
.L_x_189:
[----:B------:R-:W-:Y:S01]  /*4740*/  IADD3 R10, PT, PT, R10, 0x1, RZ ;  /* 0x000000010a0a7810 */ /* 0x000fe20007ffe0ff */
[----:B------:R-:W-:Y:S06]  /*4750*/  BRA.U !UP4, `(.L_x_86) ;  /* 0x000000010c987547 */ /* 0x000fec000b800000 */
[----:B------:R-:W-:Y:S01]  /*4760*/  UPLOP3.LUT UP2, UPT, UPT, UPT, UPT, 0x40, 0x4 ;  /* 0x000000000004789c */ /* 0x000fe20003f4e870 */
[----:B------:R-:W-:Y:S01]  /*4770*/  UMOV UR17, UR11 ;  /* 0x0000000b00117c82 */ /* 0x000fe20008000000 */
[----:B------:R-:W-:Y:S01]  /*4780*/  UMOV UR16, UR5 ;  /* 0x0000000500107c82 */ /* 0x000fe20008000000 */
[----:B------:R-:W-:-:S08]  /*4790*/  UMOV UR15, UR18 ;  /* 0x00000012000f7c82 */ /* 0x000fd00008000000 */
.L_x_89:
[----:B------:R-:W-:Y:S02]  /*47a0*/  UIADD3 UR17, UPT, UPT, UR17, 0x1, URZ ;  /* 0x0000000111117890 */ /* 0x000fe4000fffe0ff */
[----:B--2---:R-:W-:Y:S02]  /*47b0*/  ULEA UR7, UR15, UR6, 0x3 ;  /* 0x000000060f077291 */ /* 0x004fe4000f8e18ff */
[----:B------:R-:W-:Y:S01]  /*47c0*/  UISETP.NE.AND UP3, UPT, UR17, URZ, UPT ;  /* 0x000000ff1100728c */ /* 0x000fe2000bf65270 */
[----:B---3--:R-:W-:Y:S10]  /*47d0*/  @P2 BRA `(.L_x_87) ;  /* 0x00000000000c2947 */ /* 0x008ff40003800000 */
[----:B-1----:R-:W-:Y:S04]  /*47e0*/  SHF.L.U32 R2, R8, 0x1f, RZ ;  /* 0x0000001f08027819 */ /* 0x002fe800000006ff */
[----:B------:R-:W1:Y:S02]  /*47f0*/  SYNCS.PHASECHK.TRANS64.TRYWAIT P0, [UR7], R2 ;  /* 0x00000002ff0075a7 */ /* 0x000e640008001107 */
[----:B-1----:R-:W-:Y:S05]  /*4800*/  @!P0 BRA `(.L_x_88) ;  /* 0x0000003c00648947 */ /* 0x002fea0003800000 */
.L_x_87:
[----:B------:R-:W-:Y:S01]  /*4810*/  UISETP.NE.AND UP0, UPT, UR16, 0x1, UPT ;  /* 0x000000011000788c */ /* 0x000fe2000bf05270 */
[----:B------:R-:W-:Y:S01]  /*4820*/  PLOP3.LUT P2, PT, PT, PT, PT, 0x80, 0x8 ;  /* 0x000000000008781c */ /* 0x000fe20003f4f070 */
[----:B------:R-:W-:Y:S02]  /*4830*/  UIADD3 UR18, UPT, UPT, UR15, 0x1, URZ ;  /* 0x000000010f127890 */ /* 0x000fe4000fffe0ff */
[----:B------:R-:W-:Y:S02]  /*4840*/  ULEA UR26, UR15, UR13, 0x8 ;  /* 0x0000000d0f1a7291 */ /* 0x000fe4000f8e40ff */
[----:B------:R-:W-:Y:S01]  /*4850*/  UISETP.NE.AND UP1, UPT, UR18, 0x1b, UPT ;  /* 0x0000001b1200788c */ /* 0x000fe2000bf25270 */
[----:B------:R-:W-:Y:S01]  /*4860*/  PLOP3.LUT P0, PT, PT, PT, UP0, 0x80, 0x8 ;  /* 0x000000000008781c */ /* 0x000fe20003f0f008 */
[----:B------:R-:W-:Y:S02]  /*4870*/  ULEA UR28, UR15, UR12, 0x8 ;  /* 0x0000000c0f1c7291 */ /* 0x000fe4000f8e40ff */
[----:B------:R-:W-:Y:S02]  /*4880*/  USEL UR14, URZ, 0x1, UP1 ;  /* 0x00000001ff0e7887 */ /* 0x000fe40008800000 */
[----:B------:R-:W-:Y:S02]  /*4890*/  USEL UR18, UR18, URZ, UP1 ;  /* 0x000000ff12127287 */ /* 0x000fe40008800000 */
[----:B------:R-:W-:Y:S02]  /*48a0*/  UIADD3 UR32, UPT, UPT, UR26, 0x2, URZ ;  /* 0x000000021a207890 */ /* 0x000fe4000fffe0ff */
[----:B------:R-:W-:Y:S01]  /*48b0*/  @UP0 ULEA UR4, UR18, UR6, 0x3 ;  /* 0x0000000612040291 */ /* 0x000fe2000f8e18ff */
[----:B------:R-:W-:Y:S01]  /*48c0*/  LOP3.LUT R8, R8, UR14, RZ, 0x3c, !PT ;  /* 0x0000000e08087c12 */ /* 0x000fe2000f8e3cff */
[----:B------:R-:W-:Y:S02]  /*48d0*/  UIADD3 UR30, UPT, UPT, UR28, 0x2, URZ ;  /* 0x000000021c1e7890 */ /* 0x000fe4000fffe0ff */
[----:B------:R-:W-:Y:S01]  /*48e0*/  UIADD3 UR7, UPT, UPT, UR7, 0xd8, URZ ;  /* 0x000000d807077890 */ /* 0x000fe2000fffe0ff */
[----:B-1----:R-:W-:Y:S01]  /*48f0*/  @P0 SHF.L.U32 R0, R8, 0x1f, RZ ;  /* 0x0000001f08000819 */ /* 0x002fe200000006ff */
[----:B------:R-:W-:Y:S01]  /*4900*/  UMOV UR27, 0x80004020 ;  /* 0x80004020001b7882 */ /* 0x000fe20000000000 */
[----:B------:R-:W-:Y:S01]  /*4910*/  UMOV UR29, 0x80004020 ;  /* 0x80004020001d7882 */ /* 0x000fe20000000000 */
[----:B------:R-:W-:Y:S01]  /*4920*/  UMOV UR33, 0x80004020 ;  /* 0x8000402000217882 */ /* 0x000fe20000000000 */
[----:B------:R2:W3:Y:S01]  /*4930*/  @P0 SYNCS.PHASECHK.TRANS64.TRYWAIT P2, [UR4], R0 ;  /* 0x00000000ff0005a7 */ /* 0x0004e20008041104 */
[----:B------:R-:W-:Y:S01]  /*4940*/  UIADD3 UR16, UPT, UPT, UR16, -0x1, URZ ;  /* 0xffffffff10107890 */ /* 0x000fe2000fffe0ff */
[----:B------:R2:W-:Y:S01]  /*4950*/  UTCQMMA gdesc[UR28], gdesc[UR26], tmem[UR9], tmem[UR24], idesc[UR25], UP2 ;  /* 0x00ff181a1c0075ea */ /* 0x0005e20009000309 */
[----:B------:R-:W-:Y:S01]  /*4960*/  UPLOP3.LUT UP2, UPT, UPT, UPT, UPT, 0x80, 0x8 ;  /* 0x000000000008789c */ /* 0x000fe20003f4f070 */
[----:B------:R-:W-:Y:S01]  /*4970*/  UMOV UR31, 0x80004020 ;  /* 0x80004020001f7882 */ /* 0x000fe20000000000 */
[----:B------:R-:W-:Y:S01]  /*4980*/  UMOV UR15, UR18 ;  /* 0x00000012000f7c82 */ /* 0x000fe20008000000 */
[----:B------:R2:W-:Y:S01]  /*4990*/  UTCQMMA gdesc[UR30], gdesc[UR32], tmem[UR9], tmem[UR22], idesc[UR23], UPT ;  /* 0x00ff16201e0075ea */ /* 0x0005e2000b800309 */
[----:B------:R2:W-:Y:S01]  /*49a0*/  UTCBAR.MULTICAST [UR7], URZ, UR10 ;  /* 0x000000ff070073e9 */ /* 0x0005e2000800080a */
[----:B------:R-:W-:Y:S06]  /*49b0*/  BRA.U UP3, `(.L_x_89) ;  /* 0xfffffffd03787547 */ /* 0x000fec000b83ffff */
.L_x_86:
[----:B------:R-:W-:Y:S01]  /*49c0*/  UIADD3 UR19, UPT, UPT, UR19, 0x1, URZ ;  /* 0x0000000113137890 */ /* 0x000fe2000fffe0ff */
[C---:B------:R-:W-:Y:S01]  /*49d0*/  ISETP.NE.AND P0, PT, R10.reuse, 0x2, PT ;  /* 0x000000020a00780c */ /* 0x040fe20003f05270 */
[----:B------:R-:W-:Y:S02]  /*49e0*/  UIADD3 UR8, UPT, UPT, UR8, 0x1f0, URZ ;  /* 0x000001f008087890 */ /* 0x000fe4000fffe0ff */
[----:B------:R-:W-:Y:S01]  /*49f0*/  UISETP.NE.AND UP0, UPT, UR19, 0x4, UPT ;  /* 0x000000041300788c */ /* 0x000fe2000bf05270 */
[----:B-12---:R-:W-:Y:S02]  /*4a00*/  SEL R0, RZ, 0x1, P0 ;  /* 0x00000001ff007807 */ /* 0x006fe40000000000 */
[----:B------:R-:W-:Y:S01]  /*4a10*/  SEL R10, R10, RZ, P0 ;  /* 0x000000ff0a0a7207 */ /* 0x000fe20000000000 */
[----:B------:R-:W-:Y:S01]  /*4a20*/  USEL UR4, URZ, 0x1, UP0 ;  /* 0x00000001ff047887 */ /* 0x000fe20008000000 */
[----:B------:R-:W-:Y:S01]  /*4a30*/  LOP3.LUT R9, R9, R0, RZ, 0x3c, !PT ;  /* 0x0000000009097212 */ /* 0x000fe200078e3cff */
[----:B------:R-:W-:Y:S01]  /*4a40*/  USEL UR19, UR19, URZ, UP0 ;  /* 0x000000ff13137287 */ /* 0x000fe20008000000 */
[----:B------:R1:W-:Y:S03]  /*4a50*/  UTCBAR [UR8], URZ ;  /* 0x000000ff080073e9 */ /* 0x0003e600080000ff */
[----:B------:R-:W-:Y:S01]  /*4a60*/  LOP3.LUT R11, R11, UR4, RZ, 0x3c, !PT ;  /* 0x000000040b0b7c12 */ /* 0x000fe2000f8e3cff */
[----:B------:R-:W-:Y:S07]  /*4a70*/  @P1 BRA `(.L_x_90) ;  /* 0xfffffff800b01947 */ /* 0x000fee000383ffff */
[----:B------:R-:W2:Y:S01]  /*4a80*/  S2UR UR4, SR_CgaCtaId ;  /* 0x00000000000479c3 */ /* 0x000ea20000008800 */
[----:B------:R-:W-:Y:S01]  /*4a90*/  ELECT P0, URZ, PT ;  /* 0x0000000000ff782f */ /* 0x000fe20003800000 */
[----:B------:R-:W-:Y:S01]  /*4aa0*/  IMAD.MOV.U32 R0, RZ, RZ, 0x1 ;  /* 0x00000001ff007424 */ /* 0x000fe200078e00ff */
[----:B------:R-:W-:Y:S01]  /*4ab0*/  UIADD3 UR6, UPT, UPT, UR6, 0x210, URZ ;  /* 0x0000021006067890 */ /* 0x000fe2000fffe0ff */
[----:B------:R-:W-:Y:S01]  /*4ac0*/  SHF.L.U32 R2, R11, 0x1f, RZ ;  /* 0x0000001f0b027819 */ /* 0x000fe200000006ff */
[----:B------:R-:W-:-:S03]  /*4ad0*/  UMOV UR5, 0x40 ;  /* 0x0000004000057882 */ /* 0x000fc60000000000 */
[----:B------:R-:W-:Y:S01]  /*4ae0*/  UVIRTCOUNT.DEALLOC.SMPOOL 0x80 ;  /* 0x000000800000784c */ /* 0x000fe20000000000 */
[----:B--2---:R-:W-:Y:S02]  /*4af0*/  ULEA UR4, UR4, UR5, 0x18 ;  /* 0x0000000504047291 */ /* 0x004fe4000f8ec0ff */
[----:B------:R-:W-:-:S07]  /*4b00*/  ULEA UR5, UR19, UR6, 0x3 ;  /* 0x0000000613057291 */ /* 0x000fce000f8e18ff */
[----:B------:R2:W-:Y:S02]  /*4b10*/  @P0 STS.U8 [UR4+0x1c], R0 ;  /* 0x00001c00ff000988 */ /* 0x0005e40008000004 */
[----:B------:R-:W4:Y:S02]  /*4b20*/  SYNCS.PHASECHK.TRANS64.TRYWAIT P0, [UR5], R2 ;  /* 0x00000002ff0075a7 */ /* 0x000f240008001105 */
[----:B--2-4-:R-:W-:Y:S05]  /*4b30*/  @!P0 BRA `(.L_x_91) ;  /* 0x0000003800b08947 */ /* 0x014fea0003800000 */
.L_x_192:
[----:B------:R-:W-:-:S04]  /*4b40*/  UIADD3 UR7, UPT, UPT, UR19, 0x1, URZ ;  /* 0x0000000113077890 */ /* 0x000fc8000fffe0ff */
[----:B------:R-:W-:-:S04]  /*4b50*/  UISETP.NE.AND UP0, UPT, UR7, 0x4, UPT ;  /* 0x000000040700788c */ /* 0x000fc8000bf05270 */
[----:B-1----:R-:W-:Y:S02]  /*4b60*/  USEL UR8, URZ, 0x1, UP0 ;  /* 0x00000001ff087887 */ /* 0x002fe40008000000 */
[----:B------:R-:W-:-:S04]  /*4b70*/  USEL UR7, UR7, URZ, UP0 ;  /* 0x000000ff07077287 */ /* 0x000fc80008000000 */
[----:B------:R-:W-:Y:S01]  /*4b80*/  ULEA UR5, UR7, UR6, 0x3 ;  /* 0x0000000607057291 */ /* 0x000fe2000f8e18ff */
[----:B--2---:R-:W-:-:S04]  /*4b90*/  LOP3.LUT R2, R11, UR8, RZ, 0x3c, !PT ;  /* 0x000000080b027c12 */ /* 0x004fc8000f8e3cff */
[----:B------:R-:W-:-:S04]  /*4ba0*/  SHF.L.U32 R3, R2, 0x1f, RZ ;  /* 0x0000001f02037819 */ /* 0x000fc800000006ff */
[----:B------:R-:W1:Y:S02]  /*4bb0*/  SYNCS.PHASECHK.TRANS64.TRYWAIT P0, [UR5], R3 ;  /* 0x00000003ff0075a7 */ /* 0x000e640008001105 */
[----:B-1----:R-:W-:Y:S05]  /*4bc0*/  @!P0 BRA `(.L_x_92) ;  /* 0x0000003800a48947 */ /* 0x002fea0003800000 */
.L_x_194:
        /* <DEDUP_REMOVED lines=9> */
.L_x_196:
[----:B------:R-:W-:-:S04]  /*4c60*/  UIADD3 UR7, UPT, UPT, UR7, 0x1, URZ ;  /* 0x0000000107077890 */ /* 0x000fc8000fffe0ff */
[----:B------:R-:W-:-:S04]  /*4c70*/  UISETP.NE.AND UP0, UPT, UR7, 0x4, UPT ;  /* 0x000000040700788c */ /* 0x000fc8000bf05270 */
[----:B------:R-:W-:Y:S02]  /*4c80*/  USEL UR5, URZ, 0x1, UP0 ;  /* 0x00000001ff057887 */ /* 0x000fe40008000000 */
[----:B------:R-:W-:-:S04]  /*4c90*/  USEL UR7, UR7, URZ, UP0 ;  /* 0x000000ff07077287 */ /* 0x000fc80008000000 */
[----:B------:R-:W-:Y:S01]  /*4ca0*/  ULEA UR7, UR7, UR6, 0x3 ;  /* 0x0000000607077291 */ /* 0x000fe2000f8e18ff */
[----:B------:R-:W-:-:S04]  /*4cb0*/  LOP3.LUT R2, R2, UR5, RZ, 0x3c, !PT ;  /* 0x0000000502027c12 */ /* 0x000fc8000f8e3cff */
[----:B------:R-:W-:-:S04]  /*4cc0*/  SHF.L.U32 R2, R2, 0x1f, RZ ;  /* 0x0000001f02027819 */ /* 0x000fc800000006ff */
[----:B------:R-:W2:Y:S02]  /*4cd0*/  SYNCS.PHASECHK.TRANS64.TRYWAIT P0, [UR7], R2 ;  /* 0x00000002ff0075a7 */ /* 0x000ea40008001107 */
[----:B--2---:R-:W-:Y:S05]  /*4ce0*/  @!P0 BRA `(.L_x_94) ;  /* 0x00000038008c8947 */ /* 0x004fea0003800000 */
.L_x_198:
[----:B------:R-:W-:Y:S01]  /*4cf0*/  NOP ;  /* 0x0000000000007918 */ /* 0x000fe20000000000 */
[----:B-1----:R-:W1:Y:S01]  /*4d00*/  LDS R0, [UR4+0x14] ;  /* 0x00001404ff007984 */ /* 0x002e620008000800 */
[----:B------:R-:W-:Y:S01]  /*4d10*/  ULOP3.LUT UR6, UR20, 0xffff, URZ, 0xc0, !UPT ;  /* 0x0000ffff14067892 */ /* 0x000fe2000f8ec0ff */
[----:B------:R-:W-:Y:S01]  /*4d20*/  UMOV UR8, 0xffff ;  /* 0x0000ffff00087882 */ /* 0x000fe20000000000 */
[----:B------:R-:W-:Y:S02]  /*4d30*/  UMOV UR5, 0x1 ;  /* 0x0000000100057882 */ /* 0x000fe40000000000 */
[----:B------:R-:W-:-:S04]  /*4d40*/  USHF.R.U32.HI UR6, URZ, 0x5, UR6 ;  /* 0x00000005ff067899 */ /* 0x000fc80008011606 */
[----:B------:R-:W-:Y:S02]  /*4d50*/  USHF.L.U32 UR8, UR8, UR6, URZ ;  /* 0x0000000608087299 */ /* 0x000fe400080006ff */
[----:B------:R-:W-:-:S04]  /*4d60*/  USHF.L.U32 UR5, UR5, UR6, URZ ;  /* 0x0000000605057299 */ /* 0x000fc800080006ff */
[----:B-1----:R-:W-:-:S04]  /*4d70*/  LOP3.LUT R0, R0, UR8, RZ, 0xc0, !PT ;  /* 0x0000000800007c12 */ /* 0x002fc8000f8ec0ff */
[----:B------:R-:W-:-:S13]  /*4d80*/  ISETP.NE.AND P0, PT, R0, UR8, PT ;  /* 0x0000000800007c0c */ /* 0x000fda000bf05270 */
[----:B------:R-:W-:Y:S05]  /*4d90*/  @P0 BRA `(.L_x_95) ;  /* 0x0000000000580947 */ /* 0x000fea0003800000 */
[----:B------:R-:W1:Y:S02]  /*4da0*/  LDS R0, [UR4+0x18] ;  /* 0x00001804ff007984 */ /* 0x000e640008000800 */
[----:B-1----:R-:W-:-:S04]  /*4db0*/  LOP3.LUT R0, R0, UR5, RZ, 0xc0, !PT ;  /* 0x0000000500007c12 */ /* 0x002fc8000f8ec0ff */
[----:B------:R-:W-:-:S13]  /*4dc0*/  ISETP.NE.AND P0, PT, R0, UR5, PT ;  /* 0x0000000500007c0c */ /* 0x000fda000bf05270 */
[----:B------:R-:W-:Y:S05]  /*4dd0*/  @P0 BRA `(.L_x_96) ;  /* 0x00000000003c0947 */ /* 0x000fea0003800000 */
[----:B------:R-:W1:Y:S01]  /*4de0*/  S2R R2, SR_LANEID ;  /* 0x0000000000027919 */ /* 0x000e620000000000 */
[----:B------:R-:W-:Y:S01]  /*4df0*/  ULOP3.LUT UR8, URZ, UR8, URZ, 0x33, !UPT ;  /* 0x00000008ff087292 */ /* 0x000fe2000f8e33ff */
[----:B------:R-:W-:Y:S02]  /*4e00*/  VOTEU.ANY UR7, UPT, PT ;  /* 0x0000000000077886 */ /* 0x000fe400038e0100 */
[----:B------:R-:W-:-:S03]  /*4e10*/  UFLO.U32 UR7, UR7 ;  /* 0x00000007000772bd */ /* 0x000fc600080e0000 */
[----:B------:R-:W-:-:S04]  /*4e20*/  IMAD.U32 R0, RZ, RZ, UR8 ;  /* 0x00000008ff007e24 */ /* 0x000fc8000f8e00ff */
[----:B------:R2:W4:Y:S02]  /*4e30*/  REDUX UR6, R0 ;  /* 0x00000000000673c4 */ /* 0x0005240000000000 */
[----:B------:R1:W-:Y:S02]  /*4e40*/  UTCATOMSWS.AND URZ, UR8 ;  /* 0x0000000800ff79e3 */ /* 0x0003e40008000000 */
[----:B-1----:R-:W-:Y:S02]  /*4e50*/  ISETP.EQ.U32.AND P0, PT, R2, UR7, PT ;  /* 0x0000000702007c0c */ /* 0x002fe4000bf02070 */
[----:B--2---:R-:W-:Y:S02]  /*4e60*/  LOP3.LUT R0, RZ, UR5, RZ, 0x33, !PT ;  /* 0x00000005ff007c12 */ /* 0x004fe4000f8e33ff */
[----:B----4-:R-:W-:Y:S02]  /*4e70*/  MOV R2, UR6 ;  /* 0x0000000600027c02 */ /* 0x010fe40008000f00 */
[----:B------:R-:W1:Y:S07]  /*4e80*/  REDUX UR5, R0 ;  /* 0x00000000000573c4 */ /* 0x000e6e0000000000 */
[----:B------:R2:W-:Y:S01]  /*4e90*/  @P0 ATOMS.AND RZ, [UR4+0x14], R2 ;  /* 0x00001402ffff098c */ /* 0x0005e2000a800004 */
[----:B-1----:R-:W-:-:S05]  /*4ea0*/  IMAD.U32 R0, RZ, RZ, UR5 ;  /* 0x00000005ff007e24 */ /* 0x002fca000f8e00ff */
[----:B------:R2:W-:Y:S01]  /*4eb0*/  @P0 ATOMS.AND RZ, [UR4+0x18], R0 ;  /* 0x00001800ffff098c */ /* 0x0005e2000a800004 */
[----:B------:R-:W-:Y:S05]  /*4ec0*/  BRA `(.L_x_97) ;  /* 0x0000000000147947 */ /* 0x000fea0003800000 */
.L_x_96:
[----:B------:R-:W-:Y:S02]  /*4ed0*/  MOV R2, 0x4ef0 ;  /* 0x00004ef000027802 */ /* 0x000fe40000000f00 */
[----:B---3-5:R-:W-:Y:S05]  /*4ee0*/  CALL.REL.NOINC `($__internal_0_$__cuda_sm10x_tcgen05_guardrail_trap_col_being_dealloced_not_returned_by_alloc) ;  /* 0x0000003800a87944 */ /* 0x028fea0003c00000 */
[----:B------:R-:W-:Y:S05]  /*4ef0*/  BRA `(.L_x_97) ;  /* 0x0000000000087947 */ /* 0x000fea0003800000 */
.L_x_95:
[----:B------:R-:W-:Y:S02]  /*4f00*/  MOV R2, 0x4f20 ;  /* 0x00004f2000027802 */ /* 0x000fe40000000f00 */
[----:B---3-5:R-:W-:Y:S05]  /*4f10*/  CALL.REL.NOINC `($__internal_2_$__cuda_sm10x_tcgen05_guardrail_trap_unallocated_columns_being_dealloced) ;  /* 0x0000003800b47944 */ /* 0x028fea0003c00000 */
.L_x_97:
[----:B------:R-:W-:Y:S01]  /*4f20*/  NOP ;  /* 0x0000000000007918 */ /* 0x000fe20000000000 */
[----:B------:R-:W-:Y:S05]  /*4f30*/  EXIT ;  /* 0x000000000000794d */ /* 0x000fea0003800000 */
.L_x_79:
[----:B------:R-:W-:-:S09]  /*4f40*/  UISETP.NE.OR UP0, UPT, UR10, 0x3, !UP3 ;  /* 0x000000030a00788c */ /* 0x000fd2000df05670 */
[----:B------:R-:W-:Y:S05]  /*4f50*/  BRA.U UP0, `(.L_x_98) ;  /* 0x0000000900e87547 */ /* 0x000fea000b800000 */
[----:B------:R-:W1:Y:S01]  /*4f60*/  LDCU UR25, c[0x0][0x370] ;  /* 0x00006e00ff1977ac */ /* 0x000e620008000800 */
[----:B------:R-:W2:Y:S01]  /*4f70*/  LDC.64 R16, c[0x0][0x348] ;  /* 0x0000d200ff107b82 */ /* 0x000ea20000000a00 */
[----:B------:R-:W-:Y:S02]  /*4f80*/  HFMA2 R13, -RZ, RZ, 0, 0 ;  /* 0x00000000ff0d7431 */ /* 0x000fe400000001ff */
[----:B------:R-:W-:Y:S01]  /*4f90*/  IMAD.MOV.U32 R15, RZ, RZ, 0x1 ;  /* 0x00000001ff0f7424 */ /* 0x000fe200078e00ff */
[----:B------:R-:W1:Y:S01]  /*4fa0*/  LDCU.128 UR20, c[0x0][0xb10] ;  /* 0x00016200ff1477ac */ /* 0x000e620008000c00 */
[----:B------:R-:W-:Y:S01]  /*4fb0*/  IMAD.MOV.U32 R14, RZ, RZ, RZ ;  /* 0x000000ffff0e7224 */ /* 0x000fe200078e00ff */
[----:B------:R-:W-:Y:S01]  /*4fc0*/  MOV R12, 0x1000 ;  /* 0x00001000000c7802 */ /* 0x000fe20000000f00 */
[----:B------:R-:W3:Y:S01]  /*4fd0*/  LDCU UR24, c[0x0][0x374] ;  /* 0x00006e80ff1877ac */ /* 0x000ee20008000800 */
[----:B------:R-:W4:Y:S01]  /*4fe0*/  LDC.64 R2, c[0x0][0x888] ;  /* 0x00022200ff027b82 */ /* 0x000f220000000a00 */
[----:B------:R-:W3:Y:S01]  /*4ff0*/  LDCU UR13, c[0x0][0xb0c] ;  /* 0x00016180ff0d77ac */ /* 0x000ee20008000800 */
[----:B------:R-:W3:Y:S06]  /*5000*/  LDCU UR18, c[0x0][0xb20] ;  /* 0x00016400ff1277ac */ /* 0x000eec0008000800 */
[----:B------:R-:W2:Y:S01]  /*5010*/  LDC.64 R4, c[0x0][0x890] ;  /* 0x00022400ff047b82 */ /* 0x000ea20000000a00 */
[----:B------:R-:W3:Y:S01]  /*5020*/  LDCU UR4, c[0x0][0xb30] ;  /* 0x00016600ff0477ac */ /* 0x000ee20008000800 */
[----:B------:R-:W-:Y:S01]  /*5030*/  UMOV UR19, 0x400 ;  /* 0x0000040000137882 */ /* 0x000fe20000000000 */
[----:B------:R-:W-:-:S02]  /*5040*/  UISETP.GE.AND UP0, UPT, UR37, 0x1, UPT ;  /* 0x000000012500788c */ /* 0x000fc4000bf06270 */
[----:B------:R-:W-:Y:S02]  /*5050*/  ULEA UR19, UR54, UR19, 0x18 ;  /* 0x0000001336137291 */ /* 0x000fe4000f8ec0ff */
[----:B------:R-:W-:Y:S02]  /*5060*/  UP2UR UR5, UPR, URZ, 0x1 ;  /* 0x00000001ff057883 */ /* 0x000fe40008000000 */
[----:B-1----:R-:W-:Y:S02]  /*5070*/  UIMAD.WIDE.U32 UR10, UR25, UR20, URZ ;  /* 0x00000014190a72a5 */ /* 0x002fe4000f8e00ff */
[----:B------:R-:W-:Y:S02]  /*5080*/  UIADD3 UR5, UPT, UPT, UR19, 0x1b0, URZ ;  /* 0x000001b013057890 */ /* 0x000fe4000fffe0ff */
[----:B---3--:R-:W-:Y:S02]  /*5090*/  UIMAD.WIDE.U32 UR8, UR24, UR23, URZ ;  /* 0x00000017180872a5 */ /* 0x008fe4000f8e00ff */
[----:B------:R-:W-:-:S02]  /*50a0*/  UPLOP3.LUT UP3, UPT, UPT, UPT, UPT, 0x40, 0x4 ;  /* 0x000000000004789c */ /* 0x000fc40003f6e870 */
[----:B------:R-:W-:Y:S01]  /*50b0*/  UISETP.NE.AND UP4, UPT, UR37, 0x1, UPT ;  /* 0x000000012500788c */ /* 0x000fe2000bf85270 */
[----:B------:R-:W1:Y:S01]  /*50c0*/  LDCU.64 UR6, c[0x0][0xb28] ;  /* 0x00016500ff0677ac */ /* 0x000e620008000a00 */
[----:B------:R-:W-:Y:S02]  /*50d0*/  UISETP.NE.AND UP6, UPT, UR13, 0x1, UPT ;  /* 0x000000010d00788c */ /* 0x000fe4000bfc5270 */
[----:B------:R-:W-:Y:S02]  /*50e0*/  UISETP.NE.AND UP5, UPT, UR22, 0x1, UPT ;  /* 0x000000011600788c */ /* 0x000fe4000bfa5270 */
[----:B------:R-:W-:Y:S02]  /*50f0*/  UPRMT UR54, UR54, 0x654, UR5 ;  /* 0x0000065436367896 */ /* 0x000fe40008000005 */
[----:B------:R-:W-:Y:S02]  /*5100*/  USHF.R.U32.HI UR28, URZ, UR21, UR11 ;  /* 0x00000015ff1c7299 */ /* 0x000fe4000801160b */
[----:B------:R-:W-:-:S02]  /*5110*/  USHF.R.U32.HI UR27, URZ, UR18, UR9 ;  /* 0x00000012ff1b7299 */ /* 0x000fc40008011609 */
[----:B------:R-:W-:-:S11]  /*5120*/  UISETP.NE.AND UP2, UPT, UR4, 0x1, UPT ;  /* 0x000000010400788c */ /* 0x000fd6000bf45270 */
.L_x_106:
[C---:B------:R-:W-:Y:S02]  /*5130*/  LEA R7, R14.reuse, UR19, 0x3 ;  /* 0x000000130e077c11 */ /* 0x040fe4000f8e18ff */
[----:B------:R-:W-:Y:S02]  /*5140*/  SHF.L.U32 R0, R13, 0x1f, RZ ;  /* 0x0000001f0d007819 */ /* 0x000fe400000006ff */
[----:B------:R-:W-:Y:S02]  /*5150*/  LEA R8, R14, UR19, 0x4 ;  /* 0x000000130e087c11 */ /* 0x000fe4000f8e20ff */
[----:B---3--:R-:W3:Y:S02]  /*5160*/  SYNCS.PHASECHK.TRANS64.TRYWAIT P0, [R7+URZ+0x1d0], R0 ;  /* 0x0001d000070075a7 */ /* 0x008ee400080011ff */
[----:B---3--:R-:W-:Y:S05]  /*5170*/  @!P0 BRA `(.L_x_99) ;  /* 0x0000003400808947 */ /* 0x008fea0003800000 */
.L_x_199:
[----:B------:R-:W1:Y:S01]  /*5180*/  LDS.128 R8, [R8+0x260] ;  /* 0x0002600008087984 */ /* 0x000e620000000c00 */
[----:B------:R-:W-:Y:S01]  /*5190*/  UISETP.GE.AND UP0, UPT, UR37, 0x1, UPT ;  /* 0x000000012500788c */ /* 0x000fe2000bf06270 */
[----:B------:R-:W-:Y:S01]  /*51a0*/  @!PT LDS RZ, [RZ] ;  /* 0x00000000fffff984 */ /* 0x000fe20000000800 */
[----:B------:R-:W-:Y:S01]  /*51b0*/  @!PT LDS RZ, [RZ] ;  /* 0x00000000fffff984 */ /* 0x000fe20000000800 */
[----:B------:R-:W-:Y:S01]  /*51c0*/  @!PT LDS RZ, [RZ] ;  /* 0x00000000fffff984 */ /* 0x000fe20000000800 */
[----:B------:R-:W-:Y:S01]  /*51d0*/  @!PT LDS RZ, [RZ] ;  /* 0x00000000fffff984 */ /* 0x000fe20000000800 */
[----:B------:R2:W-:Y:S06]  /*51e0*/  MEMBAR.ALL.CTA ;  /* 0x0000000000007992 */ /* 0x0005ec0000008000 */
[----:B--2---:R-:W2:Y:S01]  /*51f0*/  FENCE.VIEW.ASYNC.S ;  /* 0x00000000000073c6 */ /* 0x004ea20000000000 */
[----:B-1----:R-:W-:Y:S11]  /*5200*/  LOP3.LUT P0, RZ, R10, 0x1, RZ, 0xc0, !PT ;  /* 0x000000010aff7812 */ /* 0x002ff6000780c0ff */
[----:B------:R-:W-:Y:S02]  /*5210*/  @!UPT UIADD3 URZ, UPT, UPT, URZ, URZ, URZ ;  /* 0x000000fffffff290 */ /* 0x000fe4000fffe0ff */
[----:B--2---:R-:W-:Y:S01]  /*5220*/  VOTEU.ANY UP1, P0 ;  /* 0x0000000000ff7886 */ /* 0x004fe20000020100 */
[----:B------:R-:W-:Y:S11]  /*5230*/  PLOP3.LUT P0, PT, PT, PT, UP1, 0x80, 0x8 ;  /* 0x000000000008781c */ /* 0x000ff60003f0f018 */
[----:B------:R-:W-:Y:S02]  /*5240*/  @!UPT UIADD3 URZ, UPT, UPT, URZ, URZ, URZ ;  /* 0x000000fffffff290 */ /* 0x000fe4000fffe0ff */
[----:B---3--:R-:W-:Y:S02]  /*5250*/  @P0 SHF.R.U32.HI R0, RZ, 0x10, R9 ;  /* 0x00000010ff000819 */ /* 0x008fe40000011609 */
[----:B------:R-:W-:Y:S02]  /*5260*/  @P0 MOV R6, R8 ;  /* 0x0000000800060202 */ /* 0x000fe40000000f00 */
[----:B------:R-:W-:Y:S01]  /*5270*/  @P0 R2UR UR4, R0 ;  /* 0x00000000000402ca */ /* 0x000fe200000e0000 */
[----:B------:R-:W-:Y:S01]  /*5280*/  VIADD R0, R7, 0x1e0 ;  /* 0x000001e007007836 */ /* 0x000fe20000000000 */
[----:B------:R-:W-:Y:S02]  /*5290*/  @P0 LOP3.LUT R8, R9, 0xffff, RZ, 0xc0, !PT ;  /* 0x0000ffff09080812 */ /* 0x000fe400078ec0ff */
[----:B------:R-:W-:Y:S02]  /*52a0*/  @P0 R2UR UR8, R6 ;  /* 0x00000000060802ca */ /* 0x000fe400000e0000 */
[----:B------:R-:W-:Y:S02]  /*52b0*/  PRMT R0, RZ, 0x654, R0 ;  /* 0x00000654ff007816 */ /* 0x000fe40000000000 */
[----:B------:R-:W-:Y:S02]  /*52c0*/  @P0 R2UR UR5, R8 ;  /* 0x00000000080502ca */ /* 0x000fe400000e0000 */
[----:B------:R1:W-:Y:S03]  /*52d0*/  SYNCS.ARRIVE.TRANS64.RED.A1T0 RZ, [R0+URZ], RZ ;  /* 0x000000ff00ff79a7 */ /* 0x0003e600081004ff */
[----:B------:R-:W-:Y:S04]  /*52e0*/  @UP1 UMOV UR29, UR4 ;  /* 0x00000004001d1c82 */ /* 0x000fe80008000000 */
[----:B------:R-:W-:Y:S04]  /*52f0*/  @UP1 UMOV UR15, UR8 ;  /* 0x00000008000f1c82 */ /* 0x000fe80008000000 */
[----:B------:R-:W-:Y:S01]  /*5300*/  @UP1 UMOV UR14, UR5 ;  /* 0x00000005000e1c82 */ /* 0x000fe20008000000 */
[----:B------:R-:W-:Y:S05]  /*5310*/  BRA.U !UP0, `(.L_x_100) ;  /* 0x0000000108947547 */ /* 0x000fea000b800000 */
[----:B------:R-:W-:Y:S02]  /*5320*/  UIMAD.WIDE.U32 UR30, UR14, UR23, URZ ;  /* 0x000000170e1e72a5 */ /* 0x000fe4000f8e00ff */
[----:B------:R-:W-:Y:S02]  /*5330*/  UIMAD.WIDE.U32 UR40, UR15, UR20, URZ ;  /* 0x000000140f2872a5 */ /* 0x000fe4000f8e00ff */
[----:B------:R-:W-:Y:S02]  /*5340*/  USEL UR4, UR24, UR27, !UP5 ;  /* 0x0000001b18047287 */ /* 0x000fe4000e800000 */
[----:B------:R-:W-:Y:S02]  /*5350*/  USHF.R.U32.HI UR32, URZ, UR18, UR31 ;  /* 0x00000012ff207299 */ /* 0x000fe4000801161f */
[----:B------:R-:W-:Y:S02]  /*5360*/  UIMAD.WIDE.U32 UR38, UR4, UR6, URZ ;  /* 0x00000006042672a5 */ /* 0x000fe4000f8e00ff */
[----:B------:R-:W-:Y:S02]  /*5370*/  USEL UR9, UR25, UR28, !UP6 ;  /* 0x0000001c19097287 */ /* 0x000fe4000f000000 */
[----:B------:R-:W-:Y:S02]  /*5380*/  USEL UR8, UR14, UR32, !UP5 ;  /* 0x000000200e087287 */ /* 0x000fe4000e800000 */
[----:B------:R-:W-:Y:S02]  /*5390*/  UIMAD.WIDE.U32 UR34, UR9, UR6, URZ ;  /* 0x00000006092272a5 */ /* 0x000fe4000f8e00ff */
[----:B------:R-:W-:Y:S02]  /*53a0*/  UIMAD.WIDE.U32 UR16, UR8, UR6, URZ ;  /* 0x00000006081072a5 */ /* 0x000fe4000f8e00ff */
[----:B------:R-:W-:Y:S02]  /*53b0*/  @UP4 USHF.R.U32.HI UR9, URZ, UR7, UR35 ;  /* 0x00000007ff094299 */ /* 0x000fe40008011623 */
[----:B------:R-:W-:Y:S02]  /*53c0*/  USHF.R.U32.HI UR17, URZ, UR7, UR17 ;  /* 0x00000007ff117299 */ /* 0x000fe40008011611 */
[----:B------:R-:W-:Y:S02]  /*53d0*/  UIMAD UR10, UR37, UR9, URZ ;  /* 0x00000009250a72a4 */ /* 0x000fe4000f8e02ff */
[----:B------:R-:W-:Y:S01]  /*53e0*/  USEL UR17, UR8, UR17, !UP4 ;  /* 0x0000001108117287 */ /* 0x000fe2000e000000 */
[----:B------:R-:W-:Y:S02]  /*53f0*/  UMOV UR31, UR41 ;  /* 0x00000029001f7c82 */ /* 0x000fe40008000000 */
[----:B------:R-:W-:Y:S02]  /*5400*/  USHF.R.U32.HI UR30, URZ, UR21, UR31 ;  /* 0x00000015ff1e7299 */ /* 0x000fe4000801161f */
[----:B------:R-:W-:Y:S02]  /*5410*/  UIADD3 UR16, UPT, UPT, -UR17, URZ, URZ ;  /* 0x000000ff11107290 */ /* 0x000fe4000fffe1ff */
[----:B------:R-:W-:Y:S02]  /*5420*/  USEL UR5, UR15, UR30, !UP6 ;  /* 0x0000001e0f057287 */ /* 0x000fe4000f000000 */
[----:B------:R-:W-:Y:S01]  /*5430*/  UIMAD UR16, UR37, UR16, UR8 ;  /* 0x00000010251072a4 */ /* 0x000fe2000f8e0208 */
[----:B------:R-:W-:Y:S02]  /*5440*/  UMOV UR31, UR39 ;  /* 0x00000027001f7c82 */ /* 0x000fe40008000000 */
[----:B------:R-:W-:Y:S04]  /*5450*/  @UP4 USHF.R.U32.HI UR4, URZ, UR7, UR31 ;  /* 0x00000007ff044299 */ /* 0x000fe8000801161f */
[----:B------:R-:W-:Y:S04]  /*5460*/  UIMAD UR4, UR37, UR4, URZ ;  /* 0x00000004250472a4 */ /* 0x000fe8000f8e02ff */
[----:B------:R-:W-:Y:S04]  /*5470*/  UISETP.GE.AND UP0, UPT, UR8, UR4, UPT ;  /* 0x000000040800728c */ /* 0x000fe8000bf06270 */
[----:B------:R-:W-:Y:S02]  /*5480*/  UISETP.GE.OR UP0, UPT, UR5, UR10, UP0 ;  /* 0x0000000a0500728c */ /* 0x000fe40008706670 */
[----:B------:R-:W-:Y:S09]  /*5490*/  UIMAD.WIDE.U32 UR10, UR5, UR6, URZ ;  /* 0x00000006050a72a5 */ /* 0x000ff2000f8e00ff */
[----:B------:R-:W-:Y:S04]  /*54a0*/  @!UP0 USHF.R.U32.HI UR4, URZ, UR7, UR11 ;  /* 0x00000007ff048299 */ /* 0x000fe8000801160b */
[----:B------:R-:W-:Y:S04]  /*54b0*/  @!UP0 USEL UR4, UR5, UR4, !UP4 ;  /* 0x0000000405048287 */ /* 0x000fe8000e000000 */
[----:B------:R-:W-:Y:S02]  /*54c0*/  @!UP0 UIMAD UR12, UR9, UR16, UR4 ;  /* 0x00000010090c82a4 */ /* 0x000fe4000f8e0204 */
[----:B------:R-:W-:Y:S02]  /*54d0*/  @!UP0 UIADD3 UR16, UPT, UPT, UR17, -UR4, URZ ;  /* 0x8000000411108290 */ /* 0x000fe4000fffe0ff */
[----:B------:R-:W-:Y:S02]  /*54e0*/  UIADD3 UR9, UPT, UPT, -UR5, URZ, URZ ;  /* 0x000000ff05097290 */ /* 0x000fe4000fffe1ff */
[----:B------:R-:W-:Y:S02]  /*54f0*/  UIADD3 UR4, UPT, UPT, -UR8, URZ, URZ ;  /* 0x000000ff08047290 */ /* 0x000fe4000fffe1ff */
[----:B------:R-:W-:Y:S02]  /*5500*/  @!UP0 UIMAD UR8, UR16, UR37, UR5 ;  /* 0x00000025100882a4 */ /* 0x000fe4000f8e0205 */
[----:B------:R-:W-:Y:S02]  /*5510*/  UIMAD UR15, UR13, UR9, UR15 ;  /* 0x000000090d0f72a4 */ /* 0x000fe4000f8e020f */
[----:B------:R-:W-:Y:S01]  /*5520*/  UIMAD UR14, UR22, UR4, UR14 ;  /* 0x00000004160e72a4 */ /* 0x000fe2000f8e020e */
[----:B------:R-:W-:Y:S02]  /*5530*/  @!UP0 UMOV UR5, UR12 ;  /* 0x0000000c00058c82 */ /* 0x000fe40008000000 */
[----:B------:R-:W-:Y:S02]  /*5540*/  UIMAD UR15, UR5, UR13, UR15 ;  /* 0x0000000d050f72a4 */ /* 0x000fe4000f8e020f */
[----:B------:R-:W-:Y:S11]  /*5550*/  UIMAD UR14, UR8, UR22, UR14 ;  /* 0x00000016080e72a4 */ /* 0x000ff6000f8e020e */
[----:B------:R-:W-:Y:S01]  /*5560*/  @!UPT UIADD3 URZ, UPT, UPT, URZ, URZ, URZ ;  /* 0x000000fffffff290 */ /* 0x000fe2000fffe0ff */
.L_x_100:
[----:B------:R-:W2:Y:S01]  /*5570*/  @!UP2 LDCU.128 UR8, c[0x0][0xb10] ;  /* 0x00016200ff08a7ac */ /* 0x000ea20008000c00 */
[C---:B------:R-:W-:Y:S02]  /*5580*/  ISETP.NE.U32.AND P1, PT, R4.reuse, RZ, PT ;  /* 0x000000ff0400720c */ /* 0x040fe40003f25070 */
[----:B------:R-:W-:Y:S02]  /*5590*/  ISETP.NE.U32.AND P0, PT, R4, RZ, PT ;  /* 0x000000ff0400720c */ /* 0x000fe40003f05070 */
[C---:B------:R-:W-:Y:S02]  /*55a0*/  ISETP.NE.AND.EX P1, PT, R5.reuse, RZ, PT, P1 ;  /* 0x000000ff0500720c */ /* 0x040fe40003f25310 */
[----:B------:R-:W-:Y:S01]  /*55b0*/  ISETP.NE.AND.EX P0, PT, R5, RZ, PT, P0 ;  /* 0x000000ff0500720c */ /* 0x000fe20003f05300 */
[----:B------:R-:W3:Y:S01]  /*55c0*/  @!UP2 LDCU UR5, c[0x0][0xb0c] ;  /* 0x00016180ff05a7ac */ /* 0x000ee20008000800 */
[----:B------:R-:W-:Y:S01]  /*55d0*/  SHF.L.U32 R6, R15, 0x1f, RZ ;  /* 0x0000001f0f067819 */ /* 0x000fe200000006ff */
[----:B--2---:R-:W-:Y:S04]  /*55e0*/  UIMAD.WIDE.U32 UR16, UR15, UR8, URZ ;  /* 0x000000080f1072a5 */ /* 0x004fe8000f8e00ff */
[----:B------:R-:W-:Y:S02]  /*55f0*/  @!UP2 USHF.R.U32.HI UR4, URZ, UR9, UR17 ;  /* 0x00000009ff04a299 */ /* 0x000fe40008011611 */
[----:B------:R-:W-:Y:S02]  /*5600*/  UIMAD.WIDE.U32 UR16, UR14, UR11, URZ ;  /* 0x0000000b0e1072a5 */ /* 0x000fe4000f8e00ff */
[----:B---3--:R-:W-:Y:S04]  /*5610*/  @!UP2 UISETP.NE.AND UP0, UPT, UR5, 0x1, UPT ;  /* 0x000000010500a88c */ /* 0x008fe8000bf05270 */
[----:B------:R-:W-:Y:S02]  /*5620*/  @!UP2 USEL UR8, UR15, UR4, !UP0 ;  /* 0x000000040f08a287 */ /* 0x000fe4000c000000 */
[----:B------:R-:W-:Y:S01]  /*5630*/  @!UP2 UISETP.NE.AND UP0, UPT, UR10, 0x1, UPT ;  /* 0x000000010a00a88c */ /* 0x000fe2000bf05270 */
[----:B------:R-:W2:Y:S02]  /*5640*/  @!UP2 LDCU UR4, c[0x0][0xb20] ;  /* 0x00016400ff04a7ac */ /* 0x000ea40008000800 */
[----:B--2---:R-:W-:Y:S04]  /*5650*/  @!UP2 USHF.R.U32.HI UR4, URZ, UR4, UR17 ;  /* 0x00000004ff04a299 */ /* 0x004fe80008011611 */
[----:B------:R-:W-:Y:S04]  /*5660*/  @!UP2 USEL UR9, UR14, UR4, !UP0 ;  /* 0x000000040e09a287 */ /* 0x000fe8000c000000 */
[----:B------:R-:W-:Y:S02]  /*5670*/  @!UP2 UIADD3 UR4, UPT, UPT, -UR8, UR9, URZ ;  /* 0x000000090804a290 */ /* 0x000fe4000fffe1ff */
[----:B------:R-:W-:Y:S02]  /*5680*/  @!UP2 UIADD3 UR8, UPT, UPT, UR8, -UR9, URZ ;  /* 0x800000090808a290 */ /* 0x000fe4000fffe0ff */
[----:B------:R-:W-:Y:S02]  /*5690*/  @!UP2 UIMAD UR15, UR4, UR5, UR15 ;  /* 0x00000005040fa2a4 */ /* 0x000fe4000f8e020f */
[----:B------:R-:W-:Y:S01]  /*56a0*/  @!UP2 UIMAD UR14, UR8, UR10, UR14 ;  /* 0x0000000a080ea2a4 */ /* 0x000fe2000f8e020e */
[----:B------:R-:W-:Y:S11]  /*56b0*/  BRA.U UP3, `(.L_x_101) ;  /* 0x0000000103107547 */ /* 0x000ff6000b800000 */
[----:B------:R-:W-:Y:S04]  /*56c0*/  MOV R7, UR26 ;  /* 0x0000001a00077c02 */ /* 0x000fe80008000f00 */
[----:B------:R-:W-:Y:S04]  /*56d0*/  SHF.L.U32 R7, R7, 0x1f, RZ ;  /* 0x0000001f07077819 */ /* 0x000fe800000006ff */
[----:B------:R-:W2:Y:S02]  /*56e0*/  SYNCS.PHASECHK.TRANS64.TRYWAIT P2, [UR19+0x1c8], R7 ;  /* 0x0001c807ff0075a7 */ /* 0x000ea40008041113 */
[----:B--2---:R-:W-:Y:S05]  /*56f0*/  @!P2 BRA `(.L_x_102) ;  /* 0x000000300034a947 */ /* 0x004fea0003800000 */
.L_x_101:
[----:B------:R-:W-:Y:S05]  /*5700*/  @!P1 BRA `(.L_x_103) ;  /* 0x00000000002c9947 */ /* 0x000fea0003800000 */
[----:B----4-:R-:W-:Y:S01]  /*5710*/  ISETP.NE.U32.AND P1, PT, R2, RZ, PT ;  /* 0x000000ff0200720c */ /* 0x010fe20003f25070 */
[----:B------:R-:W-:Y:S03]  /*5720*/  IMAD.MOV.U32 R79, RZ, RZ, 0x1 ;  /* 0x00000001ff4f7424 */ /* 0x000fe600078e00ff */
[----:B------:R-:W-:Y:S11]  /*5730*/  ISETP.NE.AND.EX P1, PT, R3, RZ, PT, P1 ;  /* 0x000000ff0300720c */ /* 0x000ff60003f25310 */
[----:B------:R-:W-:Y:S02]  /*5740*/  @!UPT UIADD3 URZ, UPT, UPT, URZ, URZ, URZ ;  /* 0x000000fffffff290 */ /* 0x000fe4000fffe0ff */
[----:B------:R-:W2:Y:S01]  /*5750*/  @P1 LDC.64 R8, c[0x0][0x888] ;  /* 0x00022200ff081b82 */ /* 0x000ea20000000a00 */
[----:B-1----:R-:W-:Y:S04]  /*5760*/  @P1 IMAD R0, R4, UR36, RZ ;  /* 0x0000002404001c24 */ /* 0x002fe8000f8e02ff */
[----:B--2---:R-:W-:Y:S04]  /*5770*/  @P1 IMAD.WIDE R8, R0, 0x4, R8 ;  /* 0x0000000400081825 */ /* 0x004fe800078e0208 */
[----:B------:R-:W-:Y:S01]  /*5780*/  HFMA2 R0, -RZ, RZ, 0, 5.9604644775390625e-08 ;  /* 0x00000001ff007431 */ /* 0x000fe200000001ff */
[----:B-----5:R2:W5:Y:S04]  /*5790*/  @P1 LDG.E R39, desc[UR52][R8.64] ;  /* 0x0000003408271981 */ /* 0x020568000c1e1900 */
[----:B------:R-:W-:Y:S01]  /*57a0*/  @!P1 PRMT R79, R0, 0x7610, R79 ;  /* 0x00007610004f9816 */ /* 0x000fe2000000004f */
[----:B--2---:R-:W3:Y:S06]  /*57b0*/  @!P1 LDC R39, c[0x0][0x880] ;  /* 0x00022000ff279b82 */ /* 0x004eec0000000800 */
.L_x_103:
[----:B---3-5:R-:W-:Y:S01]  /*57c0*/  @!P0 FSETP.EQ.AND P1, PT, R39, RZ, PT ;  /* 0x000000ff2700820b */ /* 0x028fe20003f22000 */
[----:B------:R-:W-:Y:S01]  /*57d0*/  @!UPT UIADD3 URZ, UPT, UPT, URZ, URZ, URZ ;  /* 0x000000fffffff290 */ /* 0x000fe2000fffe0ff */
[----:B------:R-:W-:Y:S11]  /*57e0*/  @!P0 BRA `(.L_x_104) ;  /* 0x0000000000188947 */ /* 0x000ff60003800000 */
[----:B------:R-:W-:Y:S02]  /*57f0*/  LOP3.LUT P0, RZ, R79, 0xff, RZ, 0xc0, !PT ;  /* 0x000000ff4fff7812 */ /* 0x000fe4000780c0ff */
[----:B----4-:R-:W-:Y:S04]  /*5800*/  ISETP.NE.U32.AND P1, PT, R2, RZ, PT ;  /* 0x000000ff0200720c */ /* 0x010fe80003f25070 */
[----:B------:R-:W-:Y:S04]  /*5810*/  ISETP.NE.AND.EX P1, PT, R3, RZ, PT, P1 ;  /* 0x000000ff0300720c */ /* 0x000fe80003f25310 */
[----:B------:R-:W-:Y:S03]  /*5820*/  PLOP3.LUT P1, PT, P1, PT, PT, 0x8, 0x80 ;  /* 0x000000000080781c */ /* 0x000fe60000f2e170 */
[----:B------:R-:W-:Y:S11]  /*5830*/  @P0 FSETP.EQ.AND P1, PT, R39, RZ, PT ;  /* 0x000000ff2700020b */ /* 0x000ff60003f22000 */
[----:B------:R-:W-:Y:S02]  /*5840*/  @!UPT UIADD3 URZ, UPT, UPT, URZ, URZ, URZ ;  /* 0x000000fffffff290 */ /* 0x000fe4000fffe0ff */
.L_x_104:
[----:B------:R-:W2:Y:S01]  /*5850*/  SYNCS.PHASECHK.TRANS64.TRYWAIT P0, [UR19+0x1b8], R6 ;  /* 0x0001b806ff0075a7 */ /* 0x000ea20008001113 */
[----:B------:R-:W-:Y:S02]  /*5860*/  ELECT P2, URZ, PT ;  /* 0x0000000000ff782f */ /* 0x000fe40003840000 */
[----:B------:R-:W-:Y:S01]  /*5870*/  IADD3 R14, PT, PT, R14, 0x1, RZ ;  /* 0x000000010e0e7810 */ /* 0x000fe20007ffe0ff */
[----:B--2---:R-:W-:Y:S10]  /*5880*/  @!P0 BRA `(.L_x_105) ;  /* 0x0000002c00e88947 */ /* 0x004ff40003800000 */
.L_x_202:
[----:B------:R-:W-:Y:S01]  /*5890*/  PLOP3.LUT P1, PT, P1, P2, PT, 0xf2, 0x2f ;  /* 0x00000000002f781c */ /* 0x000fe20000f25e72 */
[----:B------:R-:W-:Y:S01]  /*58a0*/  UMOV UR16, 0x0 ;  /* 0x0000000000107882 */ /* 0x000fe20000000000 */
[----:B------:R-:W-:Y:S01]  /*58b0*/  UMOV UR17, 0x10000000 ;  /* 0x1000000000117882 */ /* 0x000fe20000000000 */
[----:B------:R-:W-:Y:S01]  /*58c0*/  UMOV UR12, UR36 ;  /* 0x00000024000c7c82 */ /* 0x000fe20008000000 */
[----:B------:R-:W-:Y:S01]  /*58d0*/  LOP3.LUT R15, R15, 0x1, RZ, 0x3c, !PT ;  /* 0x000000010f0f7812 */ /* 0x000fe200078e3cff */
[----:B------:R-:W-:Y:S01]  /*58e0*/  UPLOP3.LUT UP3, UPT, UPT, UPT, UPT, 0x80, 0x8 ;  /* 0x000000000008789c */ /* 0x000fe20003f6f070 */
[----:B------:R-:W-:Y:S07]  /*58f0*/  UMOV UR36, UR29 ;  /* 0x0000001d00247c82 */ /* 0x000fee0008000000 */
[----:B-1----:R-:W-:Y:S01]  /*5900*/  @!P1 IADD3 R6, P0, PT, R16, 0x580, RZ ;  /* 0x0000058010069810 */ /* 0x002fe20007f1e0ff */
[----:B------:R-:W-:Y:S03]  /*5910*/  VOTEU.ALL UP0, P1 ;  /* 0x0000000000ff7886 */ /* 0x000fe60000800000 */
[----:B------:R-:W-:Y:S01]  /*5920*/  @!P1 R2UR UR5, R6 ;  /* 0x00000000060592ca */ /* 0x000fe200000e0000 */
[----:B------:R-:W-:Y:S01]  /*5930*/  @!P1 IMAD.X R0, RZ, RZ, R17, P0 ;  /* 0x000000ffff009224 */ /* 0x000fe200000e0611 */
[----:B------:R-:W-:Y:S01]  /*5940*/  @!UP0 USHF.L.U32 UR10, UR51, 0x6, URZ ;  /* 0x00000006330a8899 */ /* 0x000fe200080006ff */
[----:B------:R-:W-:Y:S01]  /*5950*/  ISETP.NE.AND P0, PT, R14, 0x2, PT ;  /* 0x000000020e00780c */ /* 0x000fe20003f05270 */
[----:B------:R-:W-:Y:S02]  /*5960*/  @!UP0 USHF.L.U32 UR11, UR50, 0x6, URZ ;  /* 0x00000006320b8899 */ /* 0x000fe400080006ff */
[----:B------:R-:W-:Y:S01]  /*5970*/  @!P1 R2UR UR4, R0 ;  /* 0x00000000000492ca */ /* 0x000fe200000e0000 */
[----:B------:R-:W-:Y:S01]  /*5980*/  @!UP0 UIADD3 UR8, UPT, UPT, UR19, 0x400, URZ ;  /* 0x0000040013088890 */ /* 0x000fe2000fffe0ff */
[----:B------:R-:W-:Y:S01]  /*5990*/  SEL R0, RZ, 0x1, P0 ;  /* 0x00000001ff007807 */ /* 0x000fe20000000000 */
[----:B------:R-:W-:Y:S01]  /*59a0*/  @!UP0 UIADD3 UR9, UPT, UPT, UR19, 0x1b0, URZ ;  /* 0x000001b013098890 */ /* 0x000fe2000fffe0ff */
[----:B------:R-:W-:Y:S01]  /*59b0*/  SEL R14, R14, RZ, P0 ;  /* 0x000000ff0e0e7207 */ /* 0x000fe20000000000 */
[----:B------:R-:W-:Y:S01]  /*59c0*/  VOTEU.ALL UP0, P1 ;  /* 0x0000000000ff7886 */ /* 0x000fe20000800000 */
[----:B------:R-:W-:Y:S01]  /*59d0*/  LOP3.LUT R13, R13, R0, RZ, 0x3c, !PT ;  /* 0x000000000d0d7212 */ /* 0x000fe200078e3cff */
[----:B------:R-:W-:Y:S01]  /*59e0*/  IMAD.U32 R6, RZ, RZ, UR5 ;  /* 0x00000005ff067e24 */ /* 0x000fe2000f8e00ff */
[----:B------:R-:W-:Y:S02]  /*59f0*/  UIADD3 UR51, UPT, UPT, UR14, UR48, URZ ;  /* 0x000000300e337290 */ /* 0x000fe4000fffe0ff */
[----:B------:R-:W-:Y:S03]  /*5a00*/  UIADD3 UR50, UPT, UPT, UR15, UR49, URZ ;  /* 0x000000310f327290 */ /* 0x000fe6000fffe0ff */
[----:B------:R-:W-:Y:S01]  /*5a10*/  IMAD.U32 R7, RZ, RZ, UR4 ;  /* 0x00000004ff077e24 */ /* 0x000fe2000f8e00ff */
[----:B------:R-:W-:Y:S04]  /*5a20*/  @!P1 R2UR UR4, R6 ;  /* 0x00000000060492ca */ /* 0x000fe800000e0000 */
[----:B------:R-:W-:Y:S11]  /*5a30*/  @!P1 R2UR UR5, R7 ;  /* 0x00000000070592ca */ /* 0x000ff600000e0000 */
[----:B------:R-:W-:Y:S02]  /*5a40*/  @!UPT UIADD3 URZ, UPT, UPT, URZ, URZ, URZ ;  /* 0x000000fffffff290 */ /* 0x000fe4000fffe0ff */
[----:B------:R3:W-:Y:S01]  /*5a50*/  @!UP0 UTMALDG.3D [UR8], [UR4], desc[UR16] ;  /* 0x00001008040085b4 */ /* 0x0007e20008011000 */
[----:B------:R3:W-:Y:S01]  /*5a60*/  @!P1 SYNCS.ARRIVE.TRANS64.RED.A0TR RZ, [UR19+0x1b0], R12 ;  /* 0x0001b00cffff99a7 */ /* 0x0007e20008300413 */
[----:B------:R-:W-:Y:S01]  /*5a70*/  SYNCS.ARRIVE.TRANS64.RED.A1T0 RZ, [UR54], RZ ;  /* 0x000000ffffff79a7 */ /* 0x000fe20008100436 */
[----:B------:R-:W-:Y:S05]  /*5a80*/  BRA.U UP1, `(.L_x_106) ;  /* 0xfffffff501a87547 */ /* 0x000fea000b83ffff */
[----:B------:R-:W-:Y:S07]  /*5a90*/  MOV R0, UR19 ;  /* 0x0000001300007c02 */ /* 0x000fee0008000f00 */
.L_x_107:
[----:B-1--4-:R-:W-:-:S04]  /*5aa0*/  SHF.L.U32 R2, R15, 0x1f, RZ ;  /* 0x0000001f0f027819 */ /* 0x012fc800000006ff */
[----:B------:R1:W2:Y:S03]  /*5ab0*/  SYNCS.PHASECHK.TRANS64.TRYWAIT P0, [R0+URZ+0x1b8], R2 ;  /* 0x0001b802000075a7 */ /* 0x0002a600080011ff */
[----:B--2---:R-:W-:Y:S05]  /*5ac0*/  @!P0 NANOSLEEP.SYNCS 0x989680 ;  /* 0x009896800000895d */ /* 0x004fea0003900000 */
[----:B------:R-:W2:Y:S02]  /*5ad0*/  @!P0 SYNCS.PHASECHK.TRANS64 P0, [R0+URZ+0x1b8], R2 ;  /* 0x0001b802000085a7 */ /* 0x000ea400080010ff */
[----:B--23--:R-:W-:Y:S05]  /*5ae0*/  @P0 EXIT ;  /* 0x000000000000094d */ /* 0x00cfea0003800000 */
[----:B------:R-:W-:Y:S05]  /*5af0*/  BRA `(.L_x_107) ;  /* 0xfffffffc00e87947 */ /* 0x000fea000383ffff */
.L_x_98:
[----:B------:R-:W-:-:S06]  /*5b00*/  UISETP.GE.AND UP0, UPT, UR10, 0x4, UPT ;  /* 0x000000040a00788c */ /* 0x000fcc000bf06270 */
[----:B------:R-:W-:-:S13]  /*5b10*/  PLOP3.LUT P0, PT, PT, PT, UP0, 0x80, 0x8 ;  /* 0x000000000008781c */ /* 0x000fda0003f0f008 */
[----:B------:R-:W-:Y:S05]  /*5b20*/  @!P0 EXIT ;  /* 0x000000000000894d */ /* 0x000fea0003800000 */
[----:B------:R-:W-:Y:S01]  /*5b30*/  BAR.SYNC.DEFER_BLOCKING 0x6, 0xa0 ;  /* 0x0182800000007b1d */ /* 0x000fe20000010000 */
[C---:B------:R-:W-:Y:S02]  /*5b40*/  IMAD.SHL.U32 R5, R76.reuse, 0x40, RZ ;  /* 0x000000404c057824 */ /* 0x040fe400078e00ff */
[----:B------:R-:W-:Y:S02]  /*5b50*/  HFMA2 R81, -RZ, RZ, 0, 0 ;  /* 0x00000000ff517431 */ /* 0x000fe400000001ff */
[C---:B------:R-:W-:Y:S01]  /*5b60*/  IMAD.SHL.U32 R2, R76.reuse, 0x20, RZ ;  /* 0x000000204c027824 */ /* 0x040fe200078e00ff */
[----:B------:R-:W-:Y:S01]  /*5b70*/  CS2R R82, SRZ ;  /* 0x0000000000527805 */ /* 0x000fe2000001ff00 */
[----:B------:R-:W-:Y:S01]  /*5b80*/  IMAD.SHL.U32 R4, R76, 0x2, RZ ;  /* 0x000000024c047824 */ /* 0x000fe200078e00ff */
[----:B------:R-:W-:Y:S01]  /*5b90*/  UMOV UR57, 0x400 ;  /* 0x0000040000397882 */ /* 0x000fe20000000000 */
[----:B------:R-:W-:Y:S01]  /*5ba0*/  LOP3.LUT R3, R5, 0x180, RZ, 0xc0, !PT ;  /* 0x0000018005037812 */ /* 0x000fe200078ec0ff */
[----:B------:R-:W-:Y:S01]  /*5bb0*/  ULEA UR57, UR54, UR57, 0x18 ;  /* 0x0000003936397291 */ /* 0x000fe2000f8ec0ff */
[----:B------:R-:W-:Y:S01]  /*5bc0*/  LOP3.LUT R2, R2, 0xc00, RZ, 0xc0, !PT ;  /* 0x00000c0002027812 */ /* 0x000fe200078ec0ff */
[----:B------:R-:W1:Y:S01]  /*5bd0*/  LDC.64 R68, c[0x0][0x888] ;  /* 0x00022200ff447b82 */ /* 0x000e620000000a00 */
[----:B------:R-:W-:Y:S01]  /*5be0*/  LOP3.LUT R4, R3, 0x20, R4, 0xf8, !PT ;  /* 0x0000002003047812 */ /* 0x000fe200078ef804 */
[----:B------:R-:W-:Y:S01]  /*5bf0*/  IMAD.SHL.U32 R3, R76, 0x8, RZ ;  /* 0x000000084c037824 */ /* 0x000fe200078e00ff */
[----:B------:R-:W-:Y:S01]  /*5c00*/  LOP3.LUT R2, R2, 0x40, R5, 0xf8, !PT ;  /* 0x0000004002027812 */ /* 0x000fe200078ef805 */
[----:B------:R-:W-:Y:S01]  /*5c10*/  IMAD.U32 R37, R76, 0x10000, RZ ;  /* 0x000100004c257824 */ /* 0x000fe200078e00ff */
[----:B------:R-:W-:Y:S01]  /*5c20*/  UIADD3 UR4, UPT, UPT, UR57, 0x1400, URZ ;  /* 0x0000140039047890 */ /* 0x000fe2000fffe0ff */
[----:B------:R-:W-:Y:S01]  /*5c30*/  IMAD.MOV.U32 R36, RZ, RZ, RZ ;  /* 0x000000ffff247224 */ /* 0x000fe200078e00ff */
[----:B------:R-:W-:Y:S01]  /*5c40*/  LOP3.LUT R3, R4, 0x30, R3, 0x78, !PT ;  /* 0x0000003004037812 */ /* 0x000fe200078e7803 */
[----:B------:R-:W2:Y:S01]  /*5c50*/  LDC.64 R74, c[0x0][0x890] ;  /* 0x00022400ff4a7b82 */ /* 0x000ea20000000a00 */
[----:B------:R-:W-:Y:S01]  /*5c60*/  LOP3.LUT R2, R2, 0x200, R5, 0xf8, !PT ;  /* 0x0000020002027812 */ /* 0x000fe200078ef805 */
[----:B------:R-:W-:Y:S01]  /*5c70*/  IMAD.MOV.U32 R84, RZ, RZ, RZ ;  /* 0x000000ffff547224 */ /* 0x000fe200078e00ff */
[----:B------:R-:W-:Y:S01]  /*5c80*/  LOP3.LUT R37, R37, 0x600000, RZ, 0xc0, !PT ;  /* 0x0060000025257812 */ /* 0x000fe200078ec0ff */
[----:B------:R-:W-:Y:S01]  /*5c90*/  IMAD.U32 R85, RZ, RZ, UR4 ;  /* 0x00000004ff557e24 */ /* 0x000fe2000f8e00ff */
[----:B------:R-:W-:Y:S01]  /*5ca0*/  LOP3.LUT R78, R2, R3, RZ, 0xfc, !PT ;  /* 0x00000003024e7212 */ /* 0x000fe200078efcff */
[----:B------:R-:W3:Y:S01]  /*5cb0*/  LDS R0, [UR57+0x280] ;  /* 0x00028039ff007984 */ /* 0x000ee20008000800 */
[----:B------:R-:W-:Y:S01]  /*5cc0*/  IMAD.SHL.U32 R2, R76, 0x10, RZ ;  /* 0x000000104c027824 */ /* 0x000fe200078e00ff */
[----:B------:R-:W4:Y:S01]  /*5cd0*/  LDC.64 R72, c[0x0][0x8b0] ;  /* 0x00022c00ff487b82 */ /* 0x000f220000000a00 */
[----:B------:R-:W-:Y:S01]  /*5ce0*/  IADD3 R77, PT, PT, R78, UR57, RZ ;  /* 0x000000394e4d7c10 */ /* 0x000fe2000fffe0ff */
[----:B------:R-:W1:Y:S02]  /*5cf0*/  LDCU UR59, c[0x0][0x370] ;  /* 0x00006e00ff3b77ac */ /* 0x000e640008000800 */
[----:B------:R-:W-:Y:S01]  /*5d00*/  LOP3.LUT R2, R2, 0x20, RZ, 0xc0, !PT ;  /* 0x0000002002027812 */ /* 0x000fe200078ec0ff */
[----:B------:R-:W1:Y:S03]  /*5d10*/  LDCU.64 UR62, c[0x0][0x348] ;  /* 0x00006900ff3e77ac */ /* 0x000e660008000a00 */
[----:B------:R-:W1:Y:S01]  /*5d20*/  LDC.64 R70, c[0x0][0x8a8] ;  /* 0x00022a00ff467b82 */ /* 0x000e620000000a00 */
[----:B------:R-:W-:Y:S01]  /*5d30*/  IADD3 R77, PT, PT, -R2, 0x400, R77 ;  /* 0x00000400024d7810 */ /* 0x000fe20007ffe14d */
[----:B------:R-:W1:Y:S01]  /*5d40*/  LDCU UR41, c[0x0][0xb0c] ;  /* 0x00016180ff2977ac */ /* 0x000e620008000800 */
[----:B------:R-:W1:Y:S01]  /*5d50*/  LDCU UR55, c[0x0][0xb20] ;  /* 0x00016400ff3777ac */ /* 0x000e620008000800 */
[----:B------:R-:W1:Y:S01]  /*5d60*/  LDCU UR40, c[0x0][0xb30] ;  /* 0x00016600ff2877ac */ /* 0x000e620008000800 */
[----:B------:R-:W1:Y:S01]  /*5d70*/  LDCU.64 UR38, c[0x0][0xb28] ;  /* 0x00016500ff2677ac */ /* 0x000e620008000a00 */
[----:B------:R-:W1:Y:S01]  /*5d80*/  LDCU.128 UR44, c[0x0][0xb10] ;  /* 0x00016200ff2c77ac */ /* 0x000e620008000c00 */
[----:B------:R-:W1:Y:S01]  /*5d90*/  LDCU UR58, c[0x0][0x374] ;  /* 0x00006e80ff3a77ac */ /* 0x000e620008000800 */
[----:B------:R-:W-:Y:S01]  /*5da0*/  UIADD3 UR56, UPT, UPT, UR57, 0x400, URZ ;  /* 0x0000040039387890 */ /* 0x000fe2000fffe0ff */
[----:B---3--:R-:W-:-:S11]  /*5db0*/  IMAD.IADD R37, R0, 0x1, R37 ;  /* 0x0000000100257824 */ /* 0x008fd600078e0225 */
.L_x_125:
[----:B------:R-:W-:Y:S02]  /*5dc0*/  LEA R3, R81, UR57, 0x3 ;  /* 0x0000003951037c11 */ /* 0x000fe4000f8e18ff */
[----:B------:R-:W-:Y:S02]  /*5dd0*/  SHF.L.U32 R0, R83, 0x1f, RZ ;  /* 0x0000001f53007819 */ /* 0x000fe400000006ff */
[----:B-1----:R-:W-:Y:S02]  /*5de0*/  LEA R4, R81, UR57, 0x4 ;  /* 0x0000003951047c11 */ /* 0x002fe4000f8e20ff */
[----:B------:R-:W3:Y:S02]  /*5df0*/  SYNCS.PHASECHK.TRANS64.TRYWAIT P0, [R3+URZ+0x1d0], R0 ;  /* 0x0001d000030075a7 */ /* 0x000ee400080011ff */
[----:B--23--:R-:W-:Y:S05]  /*5e00*/  @!P0 BRA `(.L_x_108) ;  /* 0x0000002800a08947 */ /* 0x00cfea0003800000 */
.L_x_203:
        /* <DEDUP_REMOVED lines=11> */
[----:B------:R-:W-:Y:S01]  /*5ec0*/  PLOP3.LUT P0, PT, PT, PT, UP1, 0x80, 0x8 ;  /* 0x000000000008781c */ /* 0x000fe20003f0f018 */
[----:B------:R-:W-:Y:S11]  /*5ed0*/  UP2UR UR61, UPR, URZ, 0x2 ;  /* 0x00000002ff3d7883 */ /* 0x000ff60008000000 */
[----:B------:R-:W-:Y:S01]  /*5ee0*/  @!UPT UIADD3 URZ, UPT, UPT, URZ, URZ, URZ ;  /* 0x000000fffffff290 */ /* 0x000fe2000fffe0ff */
        /* <DEDUP_REMOVED lines=14> */
[----:B------:R-:W-:Y:S02]  /*5fd0*/  UISETP.NE.AND UP0, UPT, UR46, 0x1, UPT ;  /* 0x000000012e00788c */ /* 0x000fe4000bf05270 */
[----:B------:R-:W-:Y:S02]  /*5fe0*/  USHF.R.U32.HI UR15, URZ, UR55, UR15 ;  /* 0x00000037ff0f7299 */ /* 0x000fe4000801160f */
[----:B------:R-:W-:Y:S02]  /*5ff0*/  UIMAD.WIDE.U32 UR18, UR59, UR44, URZ ;  /* 0x0000002c3b1272a5 */ /* 0x000fe4000f8e00ff */
[----:B------:R-:W-:Y:S02]  /*6000*/  UIMAD.WIDE.U32 UR20, UR42, UR47, URZ ;  /* 0x0000002f2a1472a5 */ /* 0x000fe4000f8e00ff */
[----:B------:R-:W-:Y:S02]  /*6010*/  USEL UR4, UR58, UR15, !UP0 ;  /* 0x0000000f3a047287 */ /* 0x000fe4000c000000 */
[----:B------:R-:W-:Y:S02]  /*6020*/  UISETP.NE.AND UP2, UPT, UR37, 0x1, UPT ;  /* 0x000000012500788c */ /* 0x000fe4000bf45270 */
[----:B------:R-:W-:Y:S02]  /*6030*/  USHF.R.U32.HI UR14, URZ, UR45, UR19 ;  /* 0x0000002dff0e7299 */ /* 0x000fe40008011613 */
[----:B------:R-:W-:Y:S02]  /*6040*/  USHF.R.U32.HI UR15, URZ, UR55, UR21 ;  /* 0x00000037ff0f7299 */ /* 0x000fe40008011615 */
[----:B------:R-:W-:Y:S02]  /*6050*/  UIMAD.WIDE.U32 UR18, UR4, UR38, URZ ;  /* 0x00000026041272a5 */ /* 0x000fe4000f8e00ff */
[----:B------:R-:W-:Y:S02]  /*6060*/  UISETP.NE.AND UP1, UPT, UR41, 0x1, UPT ;  /* 0x000000012900788c */ /* 0x000fe4000bf25270 */
[----:B------:R-:W-:Y:S02]  /*6070*/  UIMAD.WIDE.U32 UR16, UR43, UR44, URZ ;  /* 0x0000002c2b1072a5 */ /* 0x000fe4000f8e00ff */
[----:B------:R-:W-:Y:S02]  /*6080*/  USEL UR8, UR42, UR15, !UP0 ;  /* 0x0000000f2a087287 */ /* 0x000fe4000c000000 */
[----:B------:R-:W-:Y:S02]  /*6090*/  USEL UR9, UR59, UR14, !UP1 ;  /* 0x0000000e3b097287 */ /* 0x000fe4000c800000 */
[----:B------:R-:W-:Y:S02]  /*60a0*/  USHF.R.U32.HI UR14, URZ, UR45, UR17 ;  /* 0x0000002dff0e7299 */ /* 0x000fe40008011611 */
[----:B------:R-:W-:Y:S02]  /*60b0*/  UIMAD.WIDE.U32 UR16, UR9, UR38, URZ ;  /* 0x00000026091072a5 */ /* 0x000fe4000f8e00ff */
[----:B------:R-:W-:Y:S02]  /*60c0*/  USEL UR5, UR43, UR14, !UP1 ;  /* 0x0000000e2b057287 */ /* 0x000fe4000c800000 */
[----:B------:R-:W-:Y:S02]  /*60d0*/  @UP2 USHF.R.U32.HI UR9, URZ, UR39, UR17 ;  /* 0x00000027ff092299 */ /* 0x000fe40008011611 */
[----:B------:R-:W-:Y:S02]  /*60e0*/  UIMAD.WIDE.U32 UR12, UR8, UR38, URZ ;  /* 0x00000026080c72a5 */ /* 0x000fe4000f8e00ff */
[----:B------:R-:W-:Y:S02]  /*60f0*/  UIMAD UR6, UR37, UR9, URZ ;  /* 0x00000009250672a4 */ /* 0x000fe4000f8e02ff */
[----:B------:R-:W-:Y:S01]  /*6100*/  USHF.R.U32.HI UR11, URZ, UR39, UR13 ;  /* 0x00000027ff0b7299 */ /* 0x000fe2000801160d */
[----:B------:R-:W-:Y:S02]  /*6110*/  UMOV UR15, UR19 ;  /* 0x00000013000f7c82 */ /* 0x000fe40008000000 */
[----:B------:R-:W-:Y:S02]  /*6120*/  @UP2 USHF.R.U32.HI UR4, URZ, UR39, UR15 ;  /* 0x00000027ff042299 */ /* 0x000fe4000801160f */
[----:B------:R-:W-:Y:S02]  /*6130*/  USEL UR12, UR8, UR11, !UP2 ;  /* 0x0000000b080c7287 */ /* 0x000fe4000d000000 */
[----:B------:R-:W-:Y:S02]  /*6140*/  UIMAD UR4, UR37, UR4, URZ ;  /* 0x00000004250472a4 */ /* 0x000fe4000f8e02ff */
[----:B------:R-:W-:Y:S02]  /*6150*/  UIADD3 UR11, UPT, UPT, -UR12, URZ, URZ ;  /* 0x000000ff0c0b7290 */ /* 0x000fe4000fffe1ff */
[----:B------:R-:W-:Y:S02]  /*6160*/  UISETP.GE.AND UP0, UPT, UR8, UR4, UPT ;  /* 0x000000040800728c */ /* 0x000fe4000bf06270 */
[----:B------:R-:W-:Y:S02]  /*6170*/  UIMAD UR11, UR37, UR11, UR8 ;  /* 0x0000000b250b72a4 */ /* 0x000fe4000f8e0208 */
[----:B------:R-:W-:Y:S02]  /*6180*/  UISETP.GE.OR UP0, UPT, UR5, UR6, UP0 ;  /* 0x000000060500728c */ /* 0x000fe40008706670 */
[----:B------:R-:W-:Y:S02]  /*6190*/  UIMAD.WIDE.U32 UR6, UR5, UR38, URZ ;  /* 0x00000026050672a5 */ /* 0x000fe4000f8e00ff */
[----:B------:R-:W-:Y:S04]  /*61a0*/  UIADD3 UR6, UPT, UPT, -UR8, URZ, URZ ;  /* 0x000000ff08067290 */ /* 0x000fe8000fffe1ff */
[----:B------:R-:W-:Y:S03]  /*61b0*/  UIMAD UR42, UR46, UR6, UR42 ;  /* 0x000000062e2a72a4 */ /* 0x000fe6000f8e022a */
[----:B------:R-:W-:Y:S02]  /*61c0*/  @!UP0 USHF.R.U32.HI UR4, URZ, UR39, UR7 ;  /* 0x00000027ff048299 */ /* 0x000fe40008011607 */
[----:B------:R-:W-:Y:S02]  /*61d0*/  UIADD3 UR7, UPT, UPT, -UR5, URZ, URZ ;  /* 0x000000ff05077290 */ /* 0x000fe4000fffe1ff */
[----:B------:R-:W-:Y:S02]  /*61e0*/  @!UP0 USEL UR4, UR5, UR4, !UP2 ;  /* 0x0000000405048287 */ /* 0x000fe4000d000000 */
[----:B------:R-:W-:Y:S02]  /*61f0*/  UIMAD UR43, UR41, UR7, UR43 ;  /* 0x00000007292b72a4 */ /* 0x000fe4000f8e022b */
[----:B------:R-:W-:Y:S02]  /*6200*/  @!UP0 UIMAD UR10, UR9, UR11, UR4 ;  /* 0x0000000b090a82a4 */ /* 0x000fe4000f8e0204 */
[----:B------:R-:W-:Y:S04]  /*6210*/  @!UP0 UIADD3 UR11, UPT, UPT, UR12, -UR4, URZ ;  /* 0x800000040c0b8290 */ /* 0x000fe8000fffe0ff */
[----:B------:R-:W-:Y:S03]  /*6220*/  @!UP0 UIMAD UR8, UR11, UR37, UR5 ;  /* 0x000000250b0882a4 */ /* 0x000fe6000f8e0205 */
[----:B------:R-:W-:Y:S02]  /*6230*/  @!UP0 UMOV UR5, UR10 ;  /* 0x0000000a00058c82 */ /* 0x000fe40008000000 */
[----:B------:R-:W-:Y:S02]  /*6240*/  UIMAD UR43, UR5, UR41, UR43 ;  /* 0x00000029052b72a4 */ /* 0x000fe4000f8e022b */
[----:B------:R-:W-:Y:S11]  /*6250*/  UIMAD UR42, UR8, UR46, UR42 ;  /* 0x0000002e082a72a4 */ /* 0x000ff6000f8e022a */
[----:B------:R-:W-:Y:S01]  /*6260*/  @!UPT UIADD3 URZ, UPT, UPT, URZ, URZ, URZ ;  /* 0x000000fffffff290 */ /* 0x000fe2000fffe0ff */
.L_x_109:
[----:B------:R-:W-:Y:S01]  /*6270*/  UISETP.NE.AND UP0, UPT, UR40, 0x1, UPT ;  /* 0x000000012800788c */ /* 0x000fe2000bf05270 */
[----:B------:R-:W-:Y:S10]  /*6280*/  IADD3 R81, PT, PT, R81, 0x1, RZ ;  /* 0x0000000151517810 */ /* 0x000ff40007ffe0ff */
[----:B------:R-:W2:Y:S01]  /*6290*/  @!UP0 LDCU.128 UR8, c[0x0][0xb10] ;  /* 0x00016200ff0887ac */ /* 0x000ea20008000c00 */
[----:B------:R-:W3:Y:S01]  /*62a0*/  @!UP0 LDCU UR5, c[0x0][0xb0c] ;  /* 0x00016180ff0587ac */ /* 0x000ee20008000800 */
[----:B------:R-:W4:Y:S01]  /*62b0*/  @!UP0 LDCU UR4, c[0x0][0xb20] ;  /* 0x00016400ff0487ac */ /* 0x000f220008000800 */
[----:B--2---:R-:W-:Y:S02]  /*62c0*/  UIMAD.WIDE.U32 UR6, UR43, UR8, URZ ;  /* 0x000000082b0672a5 */ /* 0x004fe4000f8e00ff */
[----:B------:R-:W-:Y:S02]  /*62d0*/  UIMAD.WIDE.U32 UR12, UR42, UR11, URZ ;  /* 0x0000000b2a0c72a5 */ /* 0x000fe4000f8e00ff */
[----:B------:R-:W-:Y:S02]  /*62e0*/  @!UP0 UISETP.NE.AND UP1, UPT, UR10, 0x1, UPT ;  /* 0x000000010a00888c */ /* 0x000fe4000bf25270 */
[----:B------:R-:W-:Y:S02]  /*62f0*/  @!UP0 USHF.R.U32.HI UR7, URZ, UR9, UR7 ;  /* 0x00000009ff078299 */ /* 0x000fe40008011607 */
[----:B---3--:R-:W-:Y:S02]  /*6300*/  @!UP0 UISETP.NE.AND UP2, UPT, UR5, 0x1, UPT ;  /* 0x000000010500888c */ /* 0x008fe4000bf45270 */
[----:B----4-:R-:W-:Y:S02]  /*6310*/  @!UP0 USHF.R.U32.HI UR4, URZ, UR4, UR13 ;  /* 0x00000004ff048299 */ /* 0x010fe4000801160d */
[----:B------:R-:W-:Y:S02]  /*6320*/  @!UP0 USEL UR7, UR43, UR7, !UP2 ;  /* 0x000000072b078287 */ /* 0x000fe4000d000000 */
[----:B------:R-:W-:Y:S04]  /*6330*/  @!UP0 USEL UR6, UR42, UR4, !UP1 ;  /* 0x000000042a068287 */ /* 0x000fe8000c800000 */
[----:B------:R-:W-:Y:S02]  /*6340*/  @!UP0 UIADD3 UR4, UPT, UPT, -UR7, UR6, URZ ;  /* 0x0000000607048290 */ /* 0x000fe4000fffe1ff */
[----:B------:R-:W-:Y:S02]  /*6350*/  @!UP0 UIADD3 UR6, UPT, UPT, UR7, -UR6, URZ ;  /* 0x8000000607068290 */ /* 0x000fe4000fffe0ff */
[----:B------:R-:W-:Y:S02]  /*6360*/  @!UP0 UIMAD UR43, UR4, UR5, UR43 ;  /* 0x00000005042b82a4 */ /* 0x000fe4000f8e022b */
[----:B------:R-:W-:Y:S02]  /*6370*/  @!UP0 UIMAD UR42, UR6, UR10, UR42 ;  /* 0x0000000a062a82a4 */ /* 0x000fe4000f8e022a */
[----:B------:R-:W-:Y:S09]  /*6380*/  ULOP3.LUT UP0, URZ, UR56, 0x1b0, URZ, 0xc0, !UPT ;  /* 0x000001b038ff7892 */ /* 0x000ff2000f80c0ff */
[----:B------:R-:W-:Y:S05]  /*6390*/  BRA.U !UP0, `(.L_x_110) ;  /* 0x0000000108407547 */ /* 0x000fea000b800000 */
[----:B------:R-:W2:Y:S01]  /*63a0*/  LDCU.64 UR8, c[0x4][0x80] ;  /* 0x01001000ff0877ac */ /* 0x000ea20008000a00 */
[----:B------:R-:W-:Y:S01]  /*63b0*/  MOV R3, 0x0 ;  /* 0x0000000000037802 */ /* 0x000fe20000000f00 */
[----:B------:R-:W-:Y:S02]  /*63c0*/  HFMA2 R12, -RZ, RZ, 0, 5.9604644775390625e-08 ;  /* 0x00000001ff0c7431 */ /* 0x000fe400000001ff */
[----:B------:R-:W-:Y:S02]  /*63d0*/  IMAD.MOV.U32 R8, RZ, RZ, 0x70 ;  /* 0x00000070ff087424 */ /* 0x000fe400078e00ff */
[----:B------:R-:W-:Y:S01]  /*63e0*/  IMAD.MOV.U32 R13, RZ, RZ, RZ ;  /* 0x000000ffff0d7224 */ /* 0x000fe200078e00ff */
[----:B------:R-:W3:Y:S01]  /*63f0*/  LDCU.64 UR6, c[0x4][0x88] ;  /* 0x01001100ff0677ac */ /* 0x000ee20008000a00 */
[----:B------:R-:W4:Y:S01]  /*6400*/  LDC.64 R2, c[0x4][R3] ;  /* 0x0100000003027b82 */ /* 0x000f220000000a00 */
[----:B------:R-:W1:Y:S01]  /*6410*/  LDCU.64 UR4, c[0x4][0x8] ;  /* 0x01000100ff0477ac */ /* 0x000e620008000a00 */
[----:B--2---:R-:W-:Y:S01]  /*6420*/  MOV R5, UR9 ;  /* 0x0000000900057c02 */ /* 0x004fe20008000f00 */
[----:B------:R-:W-:Y:S01]  /*6430*/  IMAD.U32 R4, RZ, RZ, UR8 ;  /* 0x00000008ff047e24 */ /* 0x000fe2000f8e00ff */
[----:B---3--:R-:W-:Y:S01]  /*6440*/  MOV R7, UR7 ;  /* 0x0000000700077c02 */ /* 0x008fe20008000f00 */
[----:B------:R-:W-:Y:S01]  /*6450*/  IMAD.U32 R6, RZ, RZ, UR6 ;  /* 0x00000006ff067e24 */ /* 0x000fe2000f8e00ff */
[----:B-1----:R-:W-:Y:S01]  /*6460*/  MOV R11, UR5 ;  /* 0x00000005000b7c02 */ /* 0x002fe20008000f00 */
[----:B------:R-:W-:Y:S02]  /*6470*/  IMAD.U32 R10, RZ, RZ, UR4 ;  /* 0x00000004ff0a7e24 */ /* 0x000fe4000f8e00ff */
[----:B------:R-:W-:Y:S07]  /*6480*/  LEPC R20, `(.L_x_110) ;  /* 0x000000001014794e */ /* 0x000fee0000000000 */
[----:B----45:R-:W-:Y:S05]  /*6490*/  CALL.ABS.NOINC R2 ;  /* 0x0000000002007343 */ /* 0x030fea0003c00000 */
.L_x_110:
[----:B------:R-:W-:Y:S01]  /*64a0*/  LOP3.LUT P0, RZ, R85, 0x1b0, RZ, 0xc0, !PT ;  /* 0x000001b055ff7812 */ /* 0x000fe2000780c0ff */
[----:B------:R-:W-:Y:S11]  /*64b0*/  BSSY.RECONVERGENT B6, `(.L_x_111) ;  /* 0x0000013000067945 */ /* 0x000ff60003800200 */
[----:B------:R-:W-:Y:S01]  /*64c0*/  @!UPT UIADD3 URZ, UPT, UPT, URZ, URZ, URZ ;  /* 0x000000fffffff290 */ /* 0x000fe2000fffe0ff */
[----:B------:R-:W-:Y:S05]  /*64d0*/  @!P0 BRA `(.L_x_112) ;  /* 0x0000000000408947 */ /* 0x000fea0003800000 */
        /* <DEDUP_REMOVED lines=16> */
.L_x_112:
[----:B------:R-:W-:Y:S05]  /*65e0*/  BSYNC.RECONVERGENT B6 ;  /* 0x0000000000067941 */ /* 0x000fea0003800200 */
.L_x_111:
[----:B------:R-:W-:Y:S02]  /*65f0*/  ISETP.NE.U32.AND P0, PT, R68, RZ, PT ;  /* 0x000000ff4400720c */ /* 0x000fe40003f05070 */
[C---:B------:R-:W-:Y:S02]  /*6600*/  ISETP.NE.U32.AND P2, PT, R74.reuse, RZ, PT ;  /* 0x000000ff4a00720c */ /* 0x040fe40003f45070 */
[----:B------:R-:W-:Y:S02]  /*6610*/  ISETP.NE.AND.EX P0, PT, R69, RZ, PT, P0 ;  /* 0x000000ff4500720c */ /* 0x000fe40003f05300 */
[----:B------:R-:W-:Y:S02]  /*6620*/  ISETP.NE.U32.AND P4, PT, R74, RZ, PT ;  /* 0x000000ff4a00720c */ /* 0x000fe40003f85070 */
[C---:B------:R-:W-:Y:S02]  /*6630*/  ISETP.NE.AND.EX P2, PT, R75.reuse, RZ, P0, P2 ;  /* 0x000000ff4b00720c */ /* 0x040fe40000745320 */
[----:B------:R-:W-:Y:S02]  /*6640*/  ISETP.NE.AND.EX P4, PT, R75, RZ, PT, P4 ;  /* 0x000000ff4b00720c */ /* 0x000fe40003f85340 */
[----:B------:R-:W-:Y:S02]  /*6650*/  ISETP.NE.U32.AND P5, PT, R72, RZ, PT ;  /* 0x000000ff4800720c */ /* 0x000fe40003fa5070 */
[----:B------:R-:W-:Y:S02]  /*6660*/  PLOP3.LUT P0, PT, PT, PT, PT, 0x8, 0x80 ;  /* 0x000000000080781c */ /* 0x000fe40003f0e170 */
[----:B------:R-:W-:Y:S05]  /*6670*/  ISETP.NE.AND.EX P5, PT, R73, RZ, PT, P5 ;  /* 0x000000ff4900720c */ /* 0x000fea0003fa5350 */
[----:B------:R-:W-:Y:S02]  /*6680*/  @!P2 ISETP.NE.U32.AND P1, PT, R68, RZ, PT ;  /* 0x000000ff4400a20c */ /* 0x000fe40003f25070 */
[----:B------:R-:W-:Y:S02]  /*6690*/  @!P2 PLOP3.LUT P0, PT, P4, PT, PT, 0x80, 0x8 ;  /* 0x000000000008a81c */ /* 0x000fe4000270f070 */
[----:B------:R-:W-:Y:S01]  /*66a0*/  @!P2 ISETP.NE.AND.EX P1, PT, R69, RZ, PT, P1 ;  /* 0x000000ff4500a20c */ /* 0x000fe20003f25310 */
[----:B------:R-:W-:Y:S01]  /*66b0*/  @!UPT UIADD3 URZ, UPT, UPT, URZ, URZ, URZ ;  /* 0x000000fffffff290 */ /* 0x000fe2000fffe0ff */
[----:B------:R-:W-:Y:S11]  /*66c0*/  @!P4 BRA `(.L_x_113) ;  /* 0x00000000002cc947 */ /* 0x000ff60003800000 */
[----:B------:R-:W-:Y:S01]  /*66d0*/  ISETP.NE.U32.AND P3, PT, R68, RZ, PT ;  /* 0x000000ff4400720c */ /* 0x000fe20003f65070 */
        /* <DEDUP_REMOVED lines=10> */
.L_x_113:
[----:B------:R-:W-:Y:S05]  /*6780*/  @!P5 BRA `(.L_x_114) ;  /* 0x000000000020d947 */ /* 0x000fea0003800000 */
[----:B------:R-:W-:Y:S04]  /*6790*/  ISETP.NE.U32.AND P3, PT, R70, RZ, PT ;  /* 0x000000ff4600720c */ /* 0x000fe80003f65070 */
[----:B------:R-:W-:Y:S11]  /*67a0*/  ISETP.NE.AND.EX P3, PT, R71, RZ, PT, P3 ;  /* 0x000000ff4700720c */ /* 0x000ff60003f65330 */
[----:B------:R-:W-:Y:S02]  /*67b0*/  @!UPT UIADD3 URZ, UPT, UPT, URZ, URZ, URZ ;  /* 0x000000fffffff290 */ /* 0x000fe4000fffe0ff */
[----:B------:R-:W2:Y:S01]  /*67c0*/  @P3 LDC.64 R2, c[0x0][0x8a8] ;  /* 0x00022a00ff023b82 */ /* 0x000ea20000000a00 */
[----:B-1----:R-:W-:Y:S04]  /*67d0*/  @P3 IMAD R0, R72, UR36, RZ ;  /* 0x0000002448003c24 */ /* 0x002fe8000f8e02ff */
[----:B--2---:R-:W-:Y:S05]  /*67e0*/  @P3 IMAD.WIDE R2, R0, 0x4, R2 ;  /* 0x0000000400023825 */ /* 0x004fea00078e0202 */
[----:B-----5:R2:W5:Y:S02]  /*67f0*/  @P3 LDG.E R38, desc[UR52][R2.64] ;  /* 0x0000003402263981 */ /* 0x020564000c1e1900 */
[----:B--2---:R-:W4:Y:S02]  /*6800*/  @!P3 LDC R38, c[0x0][0x8a0] ;  /* 0x00022800ff26bb82 */ /* 0x004f240000000800 */
.L_x_114:
[----:B---3-5:R-:W-:Y:S01]  /*6810*/  @!P2 FSETP.NEU.AND P3, PT, R39, RZ, PT ;  /* 0x000000ff2700a20b */ /* 0x028fe20003f6d000 */
[----:B------:R-:W-:Y:S01]  /*6820*/  BSSY B1, `(.L_x_115) ;  /* 0x000003b000017945 */ /* 0x000fe20003800000 */
[----:B------:R-:W-:Y:S02]  /*6830*/  @!P2 SEL R2, RZ, 0xffffffff, P1 ;  /* 0xffffffffff02a807 */ /* 0x000fe40000800000 */
[----:B------:R-:W-:Y:S02]  /*6840*/  CS2R R66, SRZ ;  /* 0x0000000000427805 */ /* 0x000fe4000001ff00 */
[----:B-1----:R-:W-:Y:S02]  /*6850*/  @!P2 SEL R0, RZ, 0xffffffff, P3 ;  /* 0xffffffffff00a807 */ /* 0x002fe40001800000 */
[----:B------:R-:W-:Y:S02]  /*6860*/  CS2R R64, SRZ ;  /* 0x0000000000407805 */ /* 0x000fe4000001ff00 */
[----:B------:R-:W-:Y:S02]  /*6870*/  @!P2 LOP3.LUT P1, RZ, R79, 0xff, RZ, 0xc0, !PT ;  /* 0x000000ff4fffa812 */ /* 0x000fe4000782c0ff */
[----:B------:R-:W-:Y:S02]  /*6880*/  CS2R R18, SRZ ;  /* 0x0000000000127805 */ /* 0x000fe4000001ff00 */
[----:B------:R-:W-:Y:S02]  /*6890*/  LEA R22, R36, UR57, 0x3 ;  /* 0x0000003924167c11 */ /* 0x000fe4000f8e18ff */
[----:B------:R-:W-:Y:S02]  /*68a0*/  CS2R R16, SRZ ;  /* 0x0000000000107805 */ /* 0x000fe4000001ff00 */
[----:B------:R-:W-:Y:S02]  /*68b0*/  @P0 SEL R0, R2, R0, !P1 ;  /* 0x0000000002000207 */ /* 0x000fe40004800000 */
[----:B------:R-:W-:Y:S02]  /*68c0*/  SHF.L.U32 R3, R84, 0x1f, RZ ;  /* 0x0000001f54037819 */ /* 0x000fe400000006ff */
[----:B------:R-:W-:Y:S02]  /*68d0*/  @!P2 LOP3.LUT R0, R0, 0x1, RZ, 0xc0, !PT ;  /* 0x000000010000a812 */ /* 0x000fe400078ec0ff */
[----:B------:R-:W-:Y:S02]  /*68e0*/  LEA.HI R2, R36, R36, RZ, 0x1 ;  /* 0x0000002424027211 */ /* 0x000fe400078f08ff */
[----:B------:R-:W-:Y:S02]  /*68f0*/  ISETP.NE.U32.OR P2, PT, R0, 0x1, P2 ;  /* 0x000000010000780c */ /* 0x000fe40001745470 */
[----:B------:R-:W-:Y:S11]  /*6900*/  PLOP3.LUT P5, PT, PT, PT, PT, 0x8, 0x80 ;  /* 0x000000000080781c */ /* 0x000ff60003fae170 */
[----:B------:R-:W-:Y:S04]  /*6910*/  @P2 SHF.L.U32 R0, R82, 0x1f, RZ ;  /* 0x0000001f52002819 */ /* 0x000fe800000006ff */
[----:B------:R1:W2:Y:S01]  /*6920*/  @P2 SYNCS.PHASECHK.TRANS64.TRYWAIT P0, [UR57+0x1b0], R0 ;  /* 0x0001b000ff0025a7 */ /* 0x0002a20008001139 */
[----:B------:R3:W3:Y:S01]  /*6930*/  SYNCS.PHASECHK.TRANS64.TRYWAIT P3, [R22+URZ+0x1f0], R3 ;  /* 0x0001f003160075a7 */ /* 0x0006e200080611ff */
[C---:B-1----:R-:W-:Y:S01]  /*6940*/  IMAD.SHL.U32 R0, R2.reuse, 0x20, RZ ;  /* 0x0000002002007824 */ /* 0x042fe200078e00ff */
[----:B------:R-:W-:Y:S04]  /*6950*/  LOP3.LUT R2, R2, 0xffe, RZ, 0xc0, !PT ;  /* 0x00000ffe02027812 */ /* 0x000fe800078ec0ff */
[----:B------:R-:W-:Y:S01]  /*6960*/  LOP3.LUT R0, R0, 0xffffffc0, RZ, 0xc0, !PT ;  /* 0xffffffc000007812 */ /* 0x000fe200078ec0ff */
[----:B------:R-:W-:Y:S04]  /*6970*/  IMAD.IADD R2, R36, 0x1, -R2 ;  /* 0x0000000124027824 */ /* 0x000fe800078e0a02 */
[----:B------:R-:W-:Y:S04]  /*6980*/  IMAD.IADD R0, R37, 0x1, R0 ;  /* 0x0000000125007824 */ /* 0x000fe800078e0200 */
[----:B------:R-:W-:Y:S01]  /*6990*/  IMAD R2, R2, 0x100000, R0 ;  /* 0x0010000002027824 */ /* 0x000fe200078e0200 */
[----:B--2---:R-:W-:Y:S01]  /*69a0*/  @P2 PLOP3.LUT P5, PT, P0, PT, PT, 0x8, 0x80 ;  /* 0x000000000080281c */ /* 0x004fe200007ae170 */
[----:B------:R-:W-:Y:S01]  /*69b0*/  @!UPT UIADD3 URZ, UPT, UPT, URZ, URZ, URZ ;  /* 0x000000fffffff290 */ /* 0x000fe2000fffe0ff */
[----:B---3--:R-:W-:Y:S11]  /*69c0*/  @!P2 BRA `(.L_x_116) ;  /* 0x000000000080a947 */ /* 0x008ff60003800000 */
[----:B------:R-:W-:Y:S01]  /*69d0*/  ISETP.NE.U32.AND P0, PT, R68, RZ, PT ;  /* 0x000000ff4400720c */ /* 0x000fe20003f05070 */
[----:B------:R-:W-:Y:S01]  /*69e0*/  BSSY B0, `(.L_x_117) ;  /* 0x0000012000007945 */ /* 0x000fe20003800000 */
[----:B------:R-:W-:Y:S02]  /*69f0*/  FSETP.NEU.AND P2, PT, R39, RZ, PT ;  /* 0x000000ff2700720b */ /* 0x000fe40003f4d000 */
[----:B------:R-:W-:Y:S02]  /*6a00*/  CS2R R18, SRZ ;  /* 0x0000000000127805 */ /* 0x000fe4000001ff00 */
[----:B------:R-:W-:Y:S02]  /*6a10*/  ISETP.NE.AND.EX P0, PT, R69, RZ, PT, P0 ;  /* 0x000000ff4500720c */ /* 0x000fe40003f05300 */
[----:B------:R-:W-:Y:S02]  /*6a20*/  CS2R R16, SRZ ;  /* 0x0000000000107805 */ /* 0x000fe4000001ff00 */
[----:B------:R-:W-:Y:S02]  /*6a30*/  LOP3.LUT P1, RZ, R79, 0xff, RZ, 0xc0, !PT ;  /* 0x000000ff4fff7812 */ /* 0x000fe4000782c0ff */
[----:B------:R-:W-:Y:S02]  /*6a40*/  CS2R R66, SRZ ;  /* 0x0000000000427805 */ /* 0x000fe4000001ff00 */
[----:B------:R-:W-:Y:S02]  /*6a50*/  SEL R0, RZ, 0xffffffff, P2 ;  /* 0xffffffffff007807 */ /* 0x000fe40001000000 */
[----:B------:R-:W-:Y:S02]  /*6a60*/  CS2R R64, SRZ ;  /* 0x0000000000407805 */ /* 0x000fe4000001ff00 */
[----:B------:R-:W-:Y:S04]  /*6a70*/  SEL R4, RZ, 0xffffffff, P0 ;  /* 0xffffffffff047807 */ /* 0x000fe80000000000 */
[----:B------:R-:W-:Y:S04]  /*6a80*/  @P4 SEL R0, R4, R0, !P1 ;  /* 0x0000000004004207 */ /* 0x000fe80004800000 */
[----:B------:R-:W-:Y:S04]  /*6a90*/  LOP3.LUT R0, R0, 0x1, RZ, 0xc0, !PT ;  /* 0x0000000100007812 */ /* 0x000fe800078ec0ff */
[----:B------:R-:W-:Y:S01]  /*6aa0*/  ISETP.NE.U32.AND P0, PT, R0, 0x1, PT ;  /* 0x000000010000780c */ /* 0x000fe20003f05070 */
[----:B------:R-:W-:Y:S01]  /*6ab0*/  @!UPT UIADD3 URZ, UPT, UPT, URZ, URZ, URZ ;  /* 0x000000fffffff290 */ /* 0x000fe2000fffe0ff */
[----:B------:R-:W-:Y:S11]  /*6ac0*/  @!P5 BRA `(.L_x_118) ;  /* 0x00000000000cd947 */ /* 0x000ff60003800000 */
[----:B------:R-:W-:Y:S04]  /*6ad0*/  SHF.L.U32 R4, R82, 0x1f, RZ ;  /* 0x0000001f52047819 */ /* 0x000fe800000006ff */
[----:B------:R-:W1:Y:S02]  /*6ae0*/  SYNCS.PHASECHK.TRANS64.TRYWAIT P1, [UR57+0x1b0], R4 ;  /* 0x0001b004ff0075a7 */ /* 0x000e640008021139 */
[----:B-1----:R-:W-:Y:S05]  /*6af0*/  @!P1 BRA `(.L_x_119) ;  /* 0x0000001c00789947 */ /* 0x002fea0003800000 */
.L_x_118:
[----:B------:R-:W-:Y:S05]  /*6b00*/  BSYNC B0 ;  /* 0x0000000000007941 */ /* 0x000fea0003800000 */
.L_x_117:
[----:B------:R2:W3:Y:S01]  /*6b10*/  @P0 LDS.128 R16, [R78+UR57+0x400] ;  /* 0x000400394e100984 */ /* 0x0004e20008000c00 */
[----:B------:R-:W-:Y:S01]  /*6b20*/  UIADD3 UR4, UPT, UPT, UR57, 0x1b8, URZ ;  /* 0x000001b839047890 */ /* 0x000fe2000fffe0ff */
[----:B------:R-:W-:Y:S02]  /*6b30*/  LOP3.LUT R82, R82, 0x1, RZ, 0x3c, !PT ;  /* 0x0000000152527812 */ /* 0x000fe400078e3cff */
[----:B------:R2:W1:Y:S01]  /*6b40*/  @P0 LDS.128 R64, [R77+0x10] ;  /* 0x000010004d400984 */ /* 0x0004620000000c00 */
[----:B------:R-:W-:Y:S01]  /*6b50*/  UPRMT UR4, UR54, 0x654, UR4 ;  /* 0x0000065436047896 */ /* 0x000fe20008000004 */
[----:B------:R-:W-:Y:S01]  /*6b60*/  @!PT LDS RZ, [RZ] ;  /* 0x00000000fffff984 */ /* 0x000fe20000000800 */
[----:B------:R-:W-:Y:S01]  /*6b70*/  @!PT LDS RZ, [RZ] ;  /* 0x00000000fffff984 */ /* 0x000fe20000000800 */
[----:B------:R-:W-:Y:S01]  /*6b80*/  @!PT LDS RZ, [RZ] ;  /* 0x00000000fffff984 */ /* 0x000fe20000000800 */
[----:B------:R-:W-:Y:S01]  /*6b90*/  @!PT LDS RZ, [RZ] ;  /* 0x00000000fffff984 */ /* 0x000fe20000000800 */
[----:B------:R5:W-:Y:S06]  /*6ba0*/  MEMBAR.ALL.CTA ;  /* 0x0000000000007992 */ /* 0x000bec0000008000 */
[----:B-----5:R-:W5:Y:S02]  /*6bb0*/  FENCE.VIEW.ASYNC.S ;  /* 0x00000000000073c6 */ /* 0x020f640000000000 */
[----:B-----5:R-:W-:Y:S03]  /*6bc0*/  SYNCS.ARRIVE.TRANS64.RED.A1T0 RZ, [UR4], RZ ;  /* 0x000000ffffff79a7 */ /* 0x020fe60008100404 */
.L_x_116:
[----:B------:R-:W-:Y:S05]  /*6bd0*/  BSYNC B1 ;  /* 0x0000000000017941 */ /* 0x000fea0003800000 */
.L_x_115:
[----:B-1----:R-:W-:Y:S04]  /*6be0*/  SHF.R.U32.HI R0, RZ, 0x15, R2 ;  /* 0x00000015ff007819 */ /* 0x002fe80000011602 */
[----:B------:R-:W-:Y:S01]  /*6bf0*/  LOP3.LUT P0, RZ, R0, 0x3, R80, 0x48, !PT ;  /* 0x0000000300ff7812 */ /* 0x000fe20007804850 */
[----:B------:R-:W-:Y:S01]  /*6c00*/  @!UPT UIADD3 URZ, UPT, UPT, URZ, URZ, URZ ;  /* 0x000000fffffff290 */ /* 0x000fe2000fffe0ff */
[----:B------:R-:W-:Y:S11]  /*6c10*/  @P3 BRA `(.L_x_120) ;  /* 0x0000000000083947 */ /* 0x000ff60003800000 */
[----:B------:R-:W1:Y:S02]  /*6c20*/  SYNCS.PHASECHK.TRANS64.TRYWAIT P1, [R22+URZ+0x1f0], R3 ;  /* 0x0001f003160075a7 */ /* 0x000e6400080211ff */
[----:B-1----:R-:W-:Y:S05]  /*6c30*/  @!P1 BRA `(.L_x_121) ;  /* 0x0000001c00409947 */ /* 0x002fea0003800000 */
.L_x_120:
[----:B------:R-:W-:Y:S05]  /*6c40*/  @!P0 BRA `(.L_x_122) ;  /* 0x0000000000408947 */ /* 0x000fea0003800000 */
[----:B------:R-:W1:Y:S01]  /*6c50*/  LDCU.64 UR8, c[0x4][0x70] ;  /* 0x01000e00ff0877ac */ /* 0x000e620008000a00 */
[----:B------:R-:W-:Y:S01]  /*6c60*/  MOV R15, 0x0 ;  /* 0x00000000000f7802 */ /* 0x000fe20000000f00 */
[----:B------:R-:W-:Y:S02]  /*6c70*/  HFMA2 R12, -RZ, RZ, 0, 5.9604644775390625e-08 ;  /* 0x00000001ff0c7431 */ /* 0x000fe400000001ff */
[----:B------:R-:W-:Y:S02]  /*6c80*/  IMAD.MOV.U32 R8, RZ, RZ, 0x192 ;  /* 0x00000192ff087424 */ /* 0x000fe400078e00ff */
[----:B------:R-:W-:Y:S01]  /*6c90*/  IMAD.MOV.U32 R13, RZ, RZ, RZ ;  /* 0x000000ffff0d7224 */ /* 0x000fe200078e00ff */
[----:B------:R-:W5:Y:S01]  /*6ca0*/  LDCU.64 UR6, c[0x4][0x78] ;  /* 0x01000f00ff0677ac */ /* 0x000f620008000a00 */
[----:B------:R-:W2:Y:S01]  /*6cb0*/  LDC.64 R14, c[0x4][R15] ;  /* 0x010000000f0e7b82 */ /* 0x000ea20000000a00 */
[----:B------:R-:W3:Y:S01]  /*6cc0*/  LDCU.64 UR4, c[0x4][0x10] ;  /* 0x01000200ff0477ac */ /* 0x000ee20008000a00 */
[----:B-1----:R-:W-:Y:S01]  /*6cd0*/  MOV R5, UR9 ;  /* 0x0000000900057c02 */ /* 0x002fe20008000f00 */
[----:B------:R-:W-:Y:S01]  /*6ce0*/  IMAD.U32 R4, RZ, RZ, UR8 ;  /* 0x00000008ff047e24 */ /* 0x000fe2000f8e00ff */
[----:B-----5:R-:W-:Y:S01]  /*6cf0*/  MOV R7, UR7 ;  /* 0x0000000700077c02 */ /* 0x020fe20008000f00 */
[----:B------:R-:W-:Y:S01]  /*6d00*/  IMAD.U32 R6, RZ, RZ, UR6 ;  /* 0x00000006ff067e24 */ /* 0x000fe2000f8e00ff */
[----:B---3--:R-:W-:Y:S01]  /*6d10*/  MOV R11, UR5 ;  /* 0x00000005000b7c02 */ /* 0x008fe20008000f00 */
[----:B------:R-:W-:Y:S02]  /*6d20*/  IMAD.U32 R10, RZ, RZ, UR4 ;  /* 0x00000004ff0a7e24 */ /* 0x000fe4000f8e00ff */
[----:B------:R-:W-:Y:S07]  /*6d30*/  LEPC R20, `(.L_x_122) ;  /* 0x000000001014794e */ /* 0x000fee0000000000 */
[----:B--2-4-:R-:W-:Y:S05]  /*6d40*/  CALL.ABS.NOINC R14 ;  /* 0x000000000e007343 */ /* 0x014fea0003c00000 */
.L_x_122:
[----:B------:R-:W-:Y:S01]  /*6d50*/  LOP3.LUT P0, RZ, R76, 0x60, RZ, 0xc0, !PT ;  /* 0x000000604cff7812 */ /* 0x000fe2000780c0ff */
[----:B------:R-:W-:Y:S05]  /*6d60*/  WARPSYNC.ALL ;  /* 0x0000000000007948 */ /* 0x000fea0003800000 */
[----:B------:R-:W-:Y:S01]  /*6d70*/  R2UR UR4, R2 ;  /* 0x00000000020472ca */ /* 0x000fe200000e0000 */
[----:B------:R-:W-:Y:S01]  /*6d80*/  BSSY.RECONVERGENT B0, `(.L_x_123) ;  /* 0x000009f000007945 */ /* 0x000fe20003800200 */
[-C--:B---3--:R-:W-:Y:S02]  /*6d90*/  F2FP.F16.E5M2.UNPACK_B R2, R16.reuse ;  /* 0x00000010ff02723e */ /* 0x088fe400020004ff */
[----:B------:R-:W-:Y:S02]  /*6da0*/  F2FP.F16.E5M2.UNPACK_B R16, R16.H1 ;  /* 0x00000010ff10723e */ /* 0x000fe400030004ff */
[----:B------:R-:W-:Y:S01]  /*6db0*/  R2UR UR5, R22 ;  /* 0x00000000160572ca */ /* 0x000fe200000e0000 */
[----:B------:R-:W-:Y:S01]  /*6dc0*/  HADD2.F32 R0, -RZ, R2.H0_H0 ;  /* 0x20000002ff007230 */ /* 0x000fe20000004100 */
[-C--:B------:R-:W-:Y:S01]  /*6dd0*/  F2FP.F16.E5M2.UNPACK_B R42, R17.reuse ;  /* 0x00000011ff2a723e */ /* 0x080fe200020004ff */
[--C-:B------:R-:W-:Y:S01]  /*6de0*/  HADD2.F32 R3, -RZ, R16.reuse.H0_H0 ;  /* 0x20000010ff037230 */ /* 0x100fe20000004100 */
[----:B------:R-:W-:Y:S01]  /*6df0*/  F2FP.F16.E5M2.UNPACK_B R44, R17.H1 ;  /* 0x00000011ff2c723e */ /* 0x000fe200030004ff */
[----:B------:R-:W-:Y:S01]  /*6e00*/  HADD2.F32 R40, -RZ, R16.H1_H1 ;  /* 0x30000010ff287230 */ /* 0x000fe20000004100 */
[-C--:B------:R-:W-:Y:S01]  /*6e10*/  F2FP.F16.E5M2.UNPACK_B R46, R18.reuse ;  /* 0x00000012ff2e723e */ /* 0x080fe200020004ff */
[----:B------:R-:W-:Y:S01]  /*6e20*/  HADD2.F32 R2, -RZ, R2.H1_H1 ;  /* 0x30000002ff027230 */ /* 0x000fe20000004100 */
[----:B------:R-:W-:Y:S01]  /*6e30*/  F2FP.F16.E5M2.UNPACK_B R48, R18.H1 ;  /* 0x00000012ff30723e */ /* 0x000fe200030004ff */
[--C-:B------:R-:W-:Y:S01]  /*6e40*/  HADD2.F32 R41, -RZ, R42.reuse.H0_H0 ;  /* 0x2000002aff297230 */ /* 0x100fe20000004100 */
[-C--:B------:R-:W-:Y:S01]  /*6e50*/  F2FP.F16.E5M2.UNPACK_B R50, R19.reuse ;  /* 0x00000013ff32723e */ /* 0x080fe200020004ff */
[----:B------:R-:W-:Y:S01]  /*6e60*/  HADD2.F32 R42, -RZ, R42.H1_H1 ;  /* 0x3000002aff2a7230 */ /* 0x000fe20000004100 */
[----:B------:R-:W-:Y:S01]  /*6e70*/  F2FP.F16.E5M2.UNPACK_B R52, R19.H1 ;  /* 0x00000013ff34723e */ /* 0x000fe200030004ff */
[----:B------:R-:W-:Y:S01]  /*6e80*/  HADD2.F32 R43, -RZ, R44.H0_H0 ;  /* 0x2000002cff2b7230 */ /* 0x000fe20000004100 */
[----:B------:R-:W-:Y:S01]  /*6e90*/  LDTM.16dp32bit_t0_t15.x32 R4, tmem[UR4] ;  /* 0x00000004000479ee */ /* 0x000fe20008a80000 */
[----:B------:R-:W1:Y:S01]  /*6ea0*/  LDTM.16dp32bit_t16_t31.x32 R4, tmem[UR4+0x20] ;  /* 0x00002004000479ee */ /* 0x000e620008aa0000 */
[----:B------:R-:W-:Y:S01]  /*6eb0*/  NOP ;  /* 0x0000000000007918 */ /* 0x000fe20000000000 */
[----:B------:R-:W-:Y:S01]  /*6ec0*/  UIADD3 UR5, UPT, UPT, UR5, 0x210, URZ ;  /* 0x0000021005057890 */ /* 0x000fe2000fffe0ff */
[--C-:B------:R-:W-:Y:S01]  /*6ed0*/  HADD2.F32 R45, -RZ, R46.reuse.H0_H0 ;  /* 0x2000002eff2d7230 */ /* 0x100fe20000004100 */
[----:B------:R-:W-:Y:S01]  /*6ee0*/  F2FP.F16.E5M2.UNPACK_B R54, R64 ;  /* 0x00000040ff36723e */ /* 0x000fe200020004ff */
[----:B------:R-:W-:Y:S01]  /*6ef0*/  HADD2.F32 R46, -RZ, R46.H1_H1 ;  /* 0x3000002eff2e7230 */ /* 0x000fe20000004100 */
[----:B------:R-:W-:Y:S01]  /*6f00*/  UPRMT UR5, UR54, 0x654, UR5 ;  /* 0x0000065436057896 */ /* 0x000fe20008000005 */
[--C-:B------:R-:W-:Y:S01]  /*6f10*/  HADD2.F32 R49, -RZ, R50.reuse.H0_H0 ;  /* 0x20000032ff317230 */ /* 0x100fe20000004100 */
[-C--:B------:R-:W-:Y:S01]  /*6f20*/  F2FP.F16.E5M2.UNPACK_B R58, R65.reuse ;  /* 0x00000041ff3a723e */ /* 0x080fe200020004ff */
[----:B------:R-:W-:Y:S01]  /*6f30*/  HADD2.F32 R50, -RZ, R50.H1_H1 ;  /* 0x30000032ff327230 */ /* 0x000fe20000004100 */
[----:B------:R-:W-:Y:S01]  /*6f40*/  F2FP.F16.E5M2.UNPACK_B R62, R66 ;  /* 0x00000042ff3e723e */ /* 0x000fe200020004ff */
[--C-:B------:R-:W-:Y:S01]  /*6f50*/  HADD2.F32 R53, -RZ, R54.reuse.H0_H0 ;  /* 0x20000036ff357230 */ /* 0x100fe20000004100 */
[----:B------:R-:W-:Y:S01]  /*6f60*/  F2FP.F16.E5M2.UNPACK_B R56, R64.H1 ;  /* 0x00000040ff38723e */ /* 0x000fe200030004ff */
[----:B------:R-:W-:Y:S01]  /*6f70*/  HADD2.F32 R54, -RZ, R54.H1_H1 ;  /* 0x30000036ff367230 */ /* 0x000fe20000004100 */
[----:B------:R-:W-:Y:S01]  /*6f80*/  F2FP.F16.E5M2.UNPACK_B R60, R65.H1 ;  /* 0x00000041ff3c723e */ /* 0x000fe200030004ff */
[----:B-1----:R-:W-:Y:S01]  /*6f90*/  SYNCS.ARRIVE.TRANS64.RED.A1T0 RZ, [UR5], RZ ;  /* 0x000000ffffff79a7 */ /* 0x002fe20008100405 */
[--C-:B------:R-:W-:Y:S01]  /*6fa0*/  HADD2.F32 R57, -RZ, R58.reuse.H0_H0 ;  /* 0x2000003aff397230 */ /* 0x100fe20000004100 */
[-C--:B------:R-:W-:Y:S01]  /*6fb0*/  F2FP.F16.E5M2.UNPACK_B R65, R67.reuse ;  /* 0x00000043ff41723e */ /* 0x080fe200020004ff */
[----:B------:R-:W-:Y:S01]  /*6fc0*/  HADD2.F32 R58, -RZ, R58.H1_H1 ;  /* 0x3000003aff3a7230 */ /* 0x000fe20000004100 */
[----:B------:R-:W-:Y:S01]  /*6fd0*/  F2FP.F16.E5M2.UNPACK_B R64, R66.H1 ;  /* 0x00000042ff40723e */ /* 0x000fe200030004ff */
[--C-:B------:R-:W-:Y:S01]  /*6fe0*/  HADD2.F32 R61, -RZ, R62.reuse.H0_H0 ;  /* 0x2000003eff3d7230 */ /* 0x100fe20000004100 */
[----:B------:R-:W-:Y:S01]  /*6ff0*/  F2FP.F16.E5M2.UNPACK_B R67, R67.H1 ;  /* 0x00000043ff43723e */ /* 0x000fe200030004ff */
[----:B------:R-:W-:Y:S01]  /*7000*/  HADD2.F32 R62, -RZ, R62.H1_H1 ;  /* 0x3000003eff3e7230 */ /* 0x000fe20000004100 */
[----:B------:R-:W-:Y:S01]  /*7010*/  IADD3 R36, PT, PT, R36, 0x1, RZ ;  /* 0x0000000124247810 */ /* 0x000fe20007ffe0ff */
[C---:B----4-:R-:W-:Y:S01]  /*7020*/  FMUL R4, R38.reuse, R4 ;  /* 0x0000000426047220 */ /* 0x050fe20000400000 */
[C---:B------:R-:W-:Y:S01]  /*7030*/  FMUL R5, R38.reuse, R5 ;  /* 0x0000000526057220 */ /* 0x040fe20000400000 */
[C---:B------:R-:W-:Y:S01]  /*7040*/  FMUL R8, R38.reuse, R8 ;  /* 0x0000000826087220 */ /* 0x040fe20000400000 */
[C---:B------:R-:W-:Y:S01]  /*7050*/  FMUL R9, R38.reuse, R9 ;  /* 0x0000000926097220 */ /* 0x040fe20000400000 */
[C---:B------:R-:W-:Y:S01]  /*7060*/  FFMA R4, R39.reuse, R0, R4 ;  /* 0x0000000027047223 */ /* 0x040fe20000000004 */
[C---:B------:R-:W-:Y:S01]  /*7070*/  FFMA R5, R39.reuse, R2, R5 ;  /* 0x0000000227057223 */ /* 0x040fe20000000005 */
[C---:B------:R-:W-:Y:S01]  /*7080*/  FMUL R12, R38.reuse, R12 ;  /* 0x0000000c260c7220 */ /* 0x040fe20000400000 */
        /* <DEDUP_REMOVED lines=10> */
[----:B------:R-:W-:Y:S02]  /*7130*/  HADD2.F32 R44, -RZ, R44.H1_H1 ;  /* 0x3000002cff2c7230 */ /* 0x000fe40000004100 */
[C---:B------:R-:W-:Y:S01]  /*7140*/  FMUL R10, R38.reuse, R10 ;  /* 0x0000000a260a7220 */ /* 0x040fe20000400000 */
[C---:B------:R-:W-:Y:S01]  /*7150*/  FFMA R6, R39.reuse, R3, R6 ;  /* 0x0000000327067223 */ /* 0x040fe20000000006 */
[C---:B------:R-:W-:Y:S01]  /*7160*/  FFMA R7, R39.reuse, R40, R7 ;  /* 0x0000002827077223 */ /* 0x040fe20000000007 */
[C---:B------:R-:W-:Y:S01]  /*7170*/  FFMA R8, R39.reuse, R41, R8 ;  /* 0x0000002927087223 */ /* 0x040fe20000000008 */
[C---:B------:R-:W-:Y:S01]  /*7180*/  FFMA R9, R39.reuse, R42, R9 ;  /* 0x0000002a27097223 */ /* 0x040fe20000000009 */
[----:B------:R-:W-:Y:S01]  /*7190*/  FFMA R10, R39, R43, R10 ;  /* 0x0000002b270a7223 */ /* 0x000fe2000000000a */
[--C-:B------:R-:W-:Y:S01]  /*71a0*/  HADD2.F32 R40, -RZ, R65.reuse.H0_H0 ;  /* 0x20000041ff287230 */ /* 0x100fe20000004100 */
[----:B------:R-:W-:Y:S01]  /*71b0*/  F2FP.SATFINITE.E5M2.F32.PACK_AB_MERGE_C R86, R7, R6, RZ ;  /* 0x000000060756723e */ /* 0x000fe200048060ff */
[C---:B------:R-:W-:Y:S01]  /*71c0*/  FMUL R7, R38.reuse, R24 ;  /* 0x0000001826077220 */ /* 0x040fe20000400000 */
[C---:B------:R-:W-:Y:S01]  /*71d0*/  FMUL R24, R38.reuse, R29 ;  /* 0x0000001d26187220 */ /* 0x040fe20000400000 */
[C---:B------:R-:W-:Y:S01]  /*71e0*/  FMUL R29, R38.reuse, R34 ;  /* 0x00000022261d7220 */ /* 0x040fe20000400000 */
[----:B------:R-:W-:Y:S02]  /*71f0*/  HADD2.F32 R65, -RZ, R65.H1_H1 ;  /* 0x30000041ff417230 */ /* 0x000fe40000004100 */
[C---:B------:R-:W-:Y:S01]  /*7200*/  FMUL R11, R38.reuse, R11 ;  /* 0x0000000b260b7220 */ /* 0x040fe20000400000 */
[--C-:B------:R-:W-:Y:S02]  /*7210*/  HADD2.F32 R47, -RZ, R48.reuse.H0_H0 ;  /* 0x20000030ff2f7230 */ /* 0x100fe40000004100 */
[C---:B------:R-:W-:Y:S01]  /*7220*/  FMUL R14, R38.reuse, R14 ;  /* 0x0000000e260e7220 */ /* 0x040fe20000400000 */
[----:B------:R-:W-:Y:S02]  /*7230*/  HADD2.F32 R48, -RZ, R48.H1_H1 ;  /* 0x30000030ff307230 */ /* 0x000fe40000004100 */
[C---:B------:R-:W-:Y:S01]  /*7240*/  FFMA R11, R39.reuse, R44, R11 ;  /* 0x0000002c270b7223 */ /* 0x040fe2000000000b */
[C---:B------:R-:W-:Y:S01]  /*7250*/  FFMA R12, R39.reuse, R45, R12 ;  /* 0x0000002d270c7223 */ /* 0x040fe2000000000c */
[C---:B------:R-:W-:Y:S01]  /*7260*/  FFMA R13, R39.reuse, R46, R13 ;  /* 0x0000002e270d7223 */ /* 0x040fe2000000000d */
[----:B------:R-:W-:Y:S01]  /*7270*/  FFMA R14, R39, R47, R14 ;  /* 0x0000002f270e7223 */ /* 0x000fe2000000000e */
[C---:B------:R-:W-:Y:S01]  /*7280*/  FMUL R15, R38.reuse, R15 ;  /* 0x0000000f260f7220 */ /* 0x040fe20000400000 */
[--C-:B------:R-:W-:Y:S01]  /*7290*/  HADD2.F32 R51, -RZ, R52.reuse.H0_H0 ;  /* 0x20000034ff337230 */ /* 0x100fe20000004100 */
[----:B------:R-:W-:Y:S01]  /*72a0*/  F2FP.SATFINITE.E5M2.F32.PACK_AB_MERGE_C R10, R11, R10, RZ ;  /* 0x0000000a0b0a723e */ /* 0x000fe200048060ff */
[----:B------:R-:W-:Y:S02]  /*72b0*/  HADD2.F32 R52, -RZ, R52.H1_H1 ;  /* 0x30000034ff347230 */ /* 0x000fe40000004100 */
[C---:B------:R-:W-:Y:S01]  /*72c0*/  FFMA R15, R39.reuse, R48, R15 ;  /* 0x00000030270f7223 */ /* 0x040fe2000000000f */
[C---:B------:R-:W-:Y:S01]  /*72d0*/  FFMA R16, R39.reuse, R49, R16 ;  /* 0x0000003127107223 */ /* 0x040fe20000000010 */
[C---:B------:R-:W-:Y:S01]  /*72e0*/  FFMA R17, R39.reuse, R50, R17 ;  /* 0x0000003227117223 */ /* 0x040fe20000000011 */
[C---:B------:R-:W-:Y:S01]  /*72f0*/  FMUL R18, R38.reuse, R18 ;  /* 0x0000001226127220 */ /* 0x040fe20000400000 */
[C---:B------:R-:W-:Y:S01]  /*7300*/  FMUL R19, R38.reuse, R19 ;  /* 0x0000001326137220 */ /* 0x040fe20000400000 */
[--C-:B------:R-:W-:Y:S02]  /*7310*/  HADD2.F32 R55, -RZ, R56.reuse.H0_H0 ;  /* 0x20000038ff377230 */ /* 0x100fe40000004100 */
[C---:B------:R-:W-:Y:S01]  /*7320*/  FMUL R3, R38.reuse, R22 ;  /* 0x0000001626037220 */ /* 0x040fe20000400000 */
[C---:B------:R-:W-:Y:S01]  /*7330*/  FFMA R18, R39.reuse, R51, R18 ;  /* 0x0000003327127223 */ /* 0x040fe20000000012 */
[----:B------:R-:W-:Y:S02]  /*7340*/  HADD2.F32 R56, -RZ, R56.H1_H1 ;  /* 0x30000038ff387230 */ /* 0x000fe40000004100 */
[C---:B------:R-:W-:Y:S01]  /*7350*/  FFMA R19, R39.reuse, R52, R19 ;  /* 0x0000003427137223 */ /* 0x040fe20000000013 */
[C---:B------:R-:W-:Y:S01]  /*7360*/  FMUL R6, R38.reuse, R23 ;  /* 0x0000001726067220 */ /* 0x040fe20000400000 */
[C---:B------:R-:W-:Y:S01]  /*7370*/  FFMA R0, R39.reuse, R53, R0 ;  /* 0x0000003527007223 */ /* 0x040fe20000000000 */
[C---:B------:R-:W-:Y:S01]  /*7380*/  FFMA R2, R39.reuse, R54, R2 ;  /* 0x0000003627027223 */ /* 0x040fe20000000002 */
[--C-:B------:R-:W-:Y:S02]  /*7390*/  HADD2.F32 R59, -RZ, R60.reuse.H0_H0 ;  /* 0x2000003cff3b7230 */ /* 0x100fe40000004100 */
[C---:B------:R-:W-:Y:S01]  /*73a0*/  FFMA R3, R39.reuse, R55, R3 ;  /* 0x0000003727037223 */ /* 0x040fe20000000003 */
[----:B------:R-:W-:Y:S02]  /*73b0*/  HADD2.F32 R60, -RZ, R60.H1_H1 ;  /* 0x3000003cff3c7230 */ /* 0x000fe40000004100 */
[C---:B------:R-:W-:Y:S01]  /*73c0*/  FMUL R21, R38.reuse, R26 ;  /* 0x0000001a26157220 */ /* 0x040fe20000400000 */
[C---:B------:R-:W-:Y:S01]  /*73d0*/  FMUL R22, R38.reuse, R27 ;  /* 0x0000001b26167220 */ /* 0x040fe20000400000 */
[C---:B------:R-:W-:Y:S01]  /*73e0*/  FFMA R6, R39.reuse, R56, R6 ;  /* 0x0000003827067223 */ /* 0x040fe20000000006 */
[C---:B------:R-:W-:Y:S01]  /*73f0*/  FFMA R7, R39.reuse, R57, R7 ;  /* 0x0000003927077223 */ /* 0x040fe20000000007 */
[C---:B------:R-:W-:Y:S01]  /*7400*/  FMUL R23, R38.reuse, R28 ;  /* 0x0000001c26177220 */ /* 0x040fe20000400000 */
[C---:B------:R-:W-:Y:S01]  /*7410*/  FFMA R20, R39.reuse, R58, R20 ;  /* 0x0000003a27147223 */ /* 0x040fe20000000014 */
[--C-:B------:R-:W-:Y:S02]  /*7420*/  HADD2.F32 R63, -RZ, R64.reuse.H0_H0 ;  /* 0x20000040ff3f7230 */ /* 0x100fe40000004100 */
[C---:B------:R-:W-:Y:S01]  /*7430*/  FFMA R21, R39.reuse, R59, R21 ;  /* 0x0000003b27157223 */ /* 0x040fe20000000015 */
[----:B------:R-:W-:Y:S02]  /*7440*/  HADD2.F32 R64, -RZ, R64.H1_H1 ;  /* 0x30000040ff407230 */ /* 0x000fe40000004100 */
[C---:B------:R-:W-:Y:S01]  /*7450*/  FFMA R22, R39.reuse, R60, R22 ;  /* 0x0000003c27167223 */ /* 0x040fe20000000016 */
[C---:B------:R-:W-:Y:S01]  /*7460*/  FMUL R26, R38.reuse, R31 ;  /* 0x0000001f261a7220 */ /* 0x040fe20000400000 */
[C---:B------:R-:W-:Y:S01]  /*7470*/  FMUL R27, R38.reuse, R32 ;  /* 0x00000020261b7220 */ /* 0x040fe20000400000 */
[C---:B------:R-:W-:Y:S01]  /*7480*/  FFMA R23, R39.reuse, R61, R23 ;  /* 0x0000003d27177223 */ /* 0x040fe20000000017 */
[----:B------:R-:W-:Y:S01]  /*7490*/  FMUL R28, R38, R33 ;  /* 0x00000021261c7220 */ /* 0x000fe20000400000 */
[C---:B------:R-:W-:Y:S01]  /*74a0*/  FFMA R24, R39.reuse, R62, R24 ;  /* 0x0000003e27187223 */ /* 0x040fe20000000018 */
[--C-:B------:R-:W-:Y:S02]  /*74b0*/  HADD2.F32 R66, -RZ, R67.reuse.H0_H0 ;  /* 0x20000043ff427230 */ /* 0x100fe40000004100 */
[C---:B------:R-:W-:Y:S01]  /*74c0*/  FFMA R25, R39.reuse, R63, R25 ;  /* 0x0000003f27197223 */ /* 0x040fe20000000019 */
[----:B------:R-:W-:Y:S02]  /*74d0*/  HADD2.F32 R67, -RZ, R67.H1_H1 ;  /* 0x30000043ff437230 */ /* 0x000fe40000004100 */
[----:B------:R-:W-:Y:S01]  /*74e0*/  FFMA R26, R39, R64, R26 ;  /* 0x00000040271a7223 */ /* 0x000fe2000000001a */
[----:B------:R-:W-:Y:S01]  /*74f0*/  F2FP.SATFINITE.E5M2.F32.PACK_AB_MERGE_C R14, R15, R14, RZ ;  /* 0x0000000e0f0e723e */ /* 0x000fe200048060ff */
[----:B------:R-:W-:Y:S01]  /*7500*/  FFMA R27, R39, R40, R27 ;  /* 0x00000028271b7223 */ /* 0x000fe2000000001b */
[----:B------:R-:W-:Y:S01]  /*7510*/  F2FP.SATFINITE.E5M2.F32.PACK_AB_MERGE_C R18, R19, R18, RZ ;  /* 0x000000121312723e */ /* 0x000fe200048060ff */
[C---:B------:R-:W-:Y:S01]  /*7520*/  FFMA R28, R39.reuse, R65, R28 ;  /* 0x00000041271c7223 */ /* 0x040fe2000000001c */
[C---:B------:R-:W-:Y:S01]  /*7530*/  FFMA R29, R39.reuse, R66, R29 ;  /* 0x00000042271d7223 */ /* 0x040fe2000000001d */
[----:B------:R-:W-:Y:S01]  /*7540*/  FFMA R30, R39, R67, R30 ;  /* 0x00000043271e7223 */ /* 0x000fe2000000001e */
[----:B------:R-:W-:Y:S02]  /*7550*/  F2FP.SATFINITE.E5M2.F32.PACK_AB_MERGE_C R32, R5, R4, R86 ;  /* 0x000000040520723e */ /* 0x000fe40004806056 */
[----:B------:R-:W-:Y:S02]  /*7560*/  F2FP.SATFINITE.E5M2.F32.PACK_AB_MERGE_C R33, R9, R8, R10 ;  /* 0x000000080921723e */ /* 0x000fe4000480600a */
[----:B------:R-:W-:Y:S02]  /*7570*/  F2FP.SATFINITE.E5M2.F32.PACK_AB_MERGE_C R34, R13, R12, R14 ;  /* 0x0000000c0d22723e */ /* 0x000fe4000480600e */
[----:B------:R-:W-:Y:S02]  /*7580*/  F2FP.SATFINITE.E5M2.F32.PACK_AB_MERGE_C R35, R17, R16, R18 ;  /* 0x000000101123723e */ /* 0x000fe40004806012 */
[----:B------:R-:W-:Y:S02]  /*7590*/  F2FP.SATFINITE.E5M2.F32.PACK_AB_MERGE_C R3, R6, R3, RZ ;  /* 0x000000030603723e */ /* 0x000fe400048060ff */
[----:B------:R-:W-:Y:S01]  /*75a0*/  F2FP.SATFINITE.E5M2.F32.PACK_AB_MERGE_C R5, R22, R21, RZ ;  /* 0x000000151605723e */ /* 0x000fe200048060ff */
[----:B------:R1:W-:Y:S01]  /*75b0*/  STS.128 [R78+UR57+0x1400], R32 ;  /* 0x001400204e007988 */ /* 0x0003e20008000c39 */
[----:B------:R-:W-:Y:S02]  /*75c0*/  F2FP.SATFINITE.E5M2.F32.PACK_AB_MERGE_C R6, R26, R25, RZ ;  /* 0x000000191a06723e */ /* 0x000fe400048060ff */
[----:B------:R-:W-:Y:S02]  /*75d0*/  F2FP.SATFINITE.E5M2.F32.PACK_AB_MERGE_C R29, R30, R29, RZ ;  /* 0x0000001d1e1d723e */ /* 0x000fe400048060ff */
[----:B------:R-:W-:Y:S02]  /*75e0*/  F2FP.SATFINITE.E5M2.F32.PACK_AB_MERGE_C R5, R20, R7, R5 ;  /* 0x000000071405723e */ /* 0x000fe40004806005 */
[----:B------:R-:W-:Y:S02]  /*75f0*/  F2FP.SATFINITE.E5M2.F32.PACK_AB_MERGE_C R4, R2, R0, R3 ;  /* 0x000000000204723e */ /* 0x000fe40004806003 */
[----:B------:R-:W-:Y:S02]  /*7600*/  F2FP.SATFINITE.E5M2.F32.PACK_AB_MERGE_C R6, R24, R23, R6 ;  /* 0x000000171806723e */ /* 0x000fe40004806006 */
[----:B------:R-:W-:Y:S05]  /*7610*/  F2FP.SATFINITE.E5M2.F32.PACK_AB_MERGE_C R7, R28, R27, R29 ;  /* 0x0000001b1c07723e */ /* 0x000fea000480601d */
[----:B------:R1:W-:Y:S01]  /*7620*/  STS.128 [R77+0x1010], R4 ;  /* 0x001010044d007388 */ /* 0x0003e20000000c00 */
[----:B------:R-:W-:Y:S01]  /*7630*/  @!PT LDS RZ, [RZ] ;  /* 0x00000000fffff984 */ /* 0x000fe20000000800 */
[----:B------:R-:W-:Y:S01]  /*7640*/  @!PT LDS RZ, [RZ] ;  /* 0x00000000fffff984 */ /* 0x000fe20000000800 */
[----:B------:R-:W-:Y:S01]  /*7650*/  @!PT LDS RZ, [RZ] ;  /* 0x00000000fffff984 */ /* 0x000fe20000000800 */
[----:B------:R-:W-:Y:S01]  /*7660*/  @!PT LDS RZ, [RZ] ;  /* 0x00000000fffff984 */ /* 0x000fe20000000800 */
[----:B------:R3:W-:Y:S07]  /*7670*/  MEMBAR.ALL.CTA ;  /* 0x0000000000007992 */ /* 0x0007ee0000008000 */
[----:B---3--:R-:W3:Y:S02]  /*7680*/  FENCE.VIEW.ASYNC.S ;  /* 0x00000000000073c6 */ /* 0x008ee40000000000 */
[----:B---3--:R-:W-:Y:S06]  /*7690*/  BAR.SYNC.DEFER_BLOCKING 0x1, 0x80 ;  /* 0x0042000000007b1d */ /* 0x008fec0000010000 */
[----:B------:R-:W-:Y:S05]  /*76a0*/  @P0 BRA `(.L_x_124) ;  /* 0x0000000000300947 */ /* 0x000fea0003800000 */
[----:B------:R-:W-:Y:S02]  /*76b0*/  UIADD3 UR10, UPT, UPT, UR57, 0x1400, URZ ;  /* 0x00001400390a7890 */ /* 0x000fe4000fffe0ff */
[----:B------:R-:W-:Y:S02]  /*76c0*/  UIADD3 UR8, UP0, UPT, UR62, 0x680, URZ ;  /* 0x000006803e087890 */ /* 0x000fe4000ff1e0ff */
[----:B------:R-:W-:Y:S02]  /*76d0*/  USHF.L.U32 UR5, UR51, 0x6, URZ ;  /* 0x0000000633057899 */ /* 0x000fe400080006ff */
[----:B------:R-:W-:Y:S01]  /*76e0*/  MOV R85, UR10 ;  /* 0x0000000a00557c02 */ /* 0x000fe20008000f00 */
[----:B------:R-:W-:Y:S02]  /*76f0*/  USHF.L.U32 UR6, UR50, 0x6, URZ ;  /* 0x0000000632067899 */ /* 0x000fe400080006ff */
[----:B------:R-:W-:Y:S01]  /*7700*/  UIADD3.X UR9, UPT, UPT, URZ, UR63, URZ, UP0, !UPT ;  /* 0x0000003fff097290 */ /* 0x000fe200087fe4ff */
[----:B------:R-:W-:Y:S01]  /*7710*/  R2UR UR4, R85 ;  /* 0x00000000550472ca */ /* 0x000fe200000e0000 */
[----:B------:R-:W-:Y:S11]  /*7720*/  UMOV UR7, UR36 ;  /* 0x0000002400077c82 */ /* 0x000ff60008000000 */
[----:B------:R-:W-:Y:S01]  /*7730*/  @!UPT UIADD3 URZ, UPT, UPT, URZ, URZ, URZ ;  /* 0x000000fffffff290 */ /* 0x000fe2000fffe0ff */
[----:B------:R3:W-:Y:S01]  /*7740*/  UTMASTG.3D [UR4], [UR8] ;  /* 0x00000004080073b5 */ /* 0x0007e20008010000 */
[----:B------:R0:W-:Y:S01]  /*7750*/  UTMACMDFLUSH ;  /* 0x00000000000079b7 */ /* 0x0001e20000000000 */
[----:B---3--:R-:W-:Y:S04]  /*7760*/  DEPBAR.LE SB0, 0x0 ;  /* 0x000080000000791a */ /* 0x008fe80000000000 */
.L_x_124:
[----:B------:R-:W-:Y:S05]  /*7770*/  BSYNC.RECONVERGENT B0 ;  /* 0x0000000000007941 */ /* 0x000fea0003800200 */
.L_x_123:
[----:B------:R-:W-:Y:S01]  /*7780*/  BAR.SYNC.DEFER_BLOCKING 0x1, 0x80 ;  /* 0x0042000000007b1d */ /* 0x000fe20000010000 */
[----:B------:R-:W-:Y:S01]  /*7790*/  ISETP.NE.AND P0, PT, R81, 0x2, PT ;  /* 0x000000025100780c */ /* 0x000fe20003f05270 */
[----:B------:R-:W-:Y:S01]  /*77a0*/  UISETP.NE.AND UP0, UPT, UR61, URZ, UPT ;  /* 0x000000ff3d00728c */ /* 0x000fe2000bf05270 */
[----:B------:R-:W-:Y:S01]  /*77b0*/  ISETP.NE.AND P1, PT, R36, 0x4, PT ;  /* 0x000000042400780c */ /* 0x000fe20003f25270 */
[----:B------:R-:W-:Y:S01]  /*77c0*/  UIADD3 UR51, UPT, UPT, UR42, UR48, URZ ;  /* 0x000000302a337290 */ /* 0x000fe2000fffe0ff */
[----:B------:R-:W-:Y:S01]  /*77d0*/  SEL R2, RZ, 0x1, P0 ;  /* 0x00000001ff027807 */ /* 0x000fe20000000000 */
[----:B------:R-:W-:Y:S01]  /*77e0*/  UIADD3 UR50, UPT, UPT, UR43, UR49, URZ ;  /* 0x000000312b327290 */ /* 0x000fe2000fffe0ff */
[----:B------:R-:W-:Y:S02]  /*77f0*/  SEL R0, RZ, 0x1, P1 ;  /* 0x00000001ff007807 */ /* 0x000fe40000800000 */
[----:B------:R-:W-:Y:S02]  /*7800*/  LOP3.LUT R83, R83, R2, RZ, 0x3c, !PT ;  /* 0x0000000253537212 */ /* 0x000fe400078e3cff */
[----:B------:R-:W-:Y:S02]  /*7810*/  LOP3.LUT R84, R84, R0, RZ, 0x3c, !PT ;  /* 0x0000000054547212 */ /* 0x000fe400078e3cff */
[----:B------:R-:W-:Y:S02]  /*7820*/  SEL R81, R81, RZ, P0 ;  /* 0x000000ff51517207 */ /* 0x000fe40000000000 */
[----:B------:R-:W-:Y:S01]  /*7830*/  SEL R36, R36, RZ, P1 ;  /* 0x000000ff24247207 */ /* 0x000fe20000800000 */
[----:B------:R-:W-:Y:S01]  /*7840*/  UMOV UR36, UR60 ;  /* 0x0000003c00247c82 */ /* 0x000fe20008000000 */
[----:B------:R-:W-:Y:S05]  /*7850*/  BRA.U UP0, `(.L_x_125) ;  /* 0xffffffe500587547 */ /* 0x000fea000b83ffff */
[----:B------:R-:W-:Y:S05]  /*7860*/  EXIT ;  /* 0x000000000000794d */ /* 0x000fea0003800000 */
.L_x_25:
[----:B--2---:R2:W3:Y:S02]  /*7870*/  SYNCS.PHASECHK.TRANS64.TRYWAIT P0, [R0+URZ+0x240], R2 ;  /* 0x00024002000075a7 */ /* 0x0044e400080011ff */
[----:B---3--:R-:W-:Y:S05]  /*7880*/  @!P0 NANOSLEEP.SYNCS 0x989680 ;  /* 0x009896800000895d */ /* 0x008fea0003900000 */
[----:B------:R-:W3:Y:S02]  /*7890*/  @!P0 SYNCS.PHASECHK.TRANS64 P0, [R0+URZ+0x240], R2 ;  /* 0x00024002000085a7 */ /* 0x000ee400080010ff */
[----:B---3--:R-:W-:Y:S05]  /*78a0*/  @!P0 BRA `(.L_x_25) ;  /* 0xfffffffc00f08947 */ /* 0x008fea000383ffff */
[----:B------:R-:W-:Y:S05]  /*78b0*/  BRA `(.L_x_126) ;  /* 0xffffffa400587947 */ /* 0x000fea000383ffff */
.L_x_28:
[----:B-1----:R-:W-:-:S07]  /*78c0*/  MOV R0, UR33 ;  /* 0x0000002100007c02 */ /* 0x002fce0008000f00 */
.L_x_127:
[----:B-1----:R1:W2:Y:S02]  /*78d0*/  SYNCS.PHASECHK.TRANS64.TRYWAIT P0, [R0+URZ+0xd8], R3 ;  /* 0x0000d803000075a7 */ /* 0x0022a400080011ff */
[----:B--2---:R-:W-:Y:S05]  /*78e0*/  @!P0 NANOSLEEP.SYNCS 0x989680 ;  /* 0x009896800000895d */ /* 0x004fea0003900000 */
[----:B------:R-:W2:Y:S02]  /*78f0*/  @!P0 SYNCS.PHASECHK.TRANS64 P0, [R0+URZ+0xd8], R3 ;  /* 0x0000d803000085a7 */ /* 0x000ea400080010ff */
[----:B--2---:R-:W-:Y:S05]  /*7900*/  @!P0 BRA `(.L_x_127) ;  /* 0xfffffffc00f08947 */ /* 0x004fea000383ffff */
[----:B------:R-:W-:Y:S05]  /*7910*/  BRA `(.L_x_27) ;  /* 0xffffffa400a47947 */ /* 0x000fea000383ffff */
.L_x_35:
[----:B-1----:R-:W-:-:S07]  /*7920*/  MOV R0, UR17 ;  /* 0x0000001100007c02 */ /* 0x002fce0008000f00 */
.L_x_128:
[----:B-1----:R1:W2:Y:S02]  /*7930*/  SYNCS.PHASECHK.TRANS64.TRYWAIT P0, [R0+URZ+0xd8], R3 ;  /* 0x0000d803000075a7 */ /* 0x0022a400080011ff */
[----:B--2---:R-:W-:Y:S05]  /*7940*/  @!P0 NANOSLEEP.SYNCS 0x989680 ;  /* 0x009896800000895d */ /* 0x004fea0003900000 */
[----:B------:R-:W2:Y:S02]  /*7950*/  @!P0 SYNCS.PHASECHK.TRANS64 P0, [R0+URZ+0xd8], R3 ;  /* 0x0000d803000085a7 */ /* 0x000ea400080010ff */
[----:B--2---:R-:W-:Y:S05]  /*7960*/  @!P0 BRA `(.L_x_128) ;  /* 0xfffffffc00f08947 */ /* 0x004fea000383ffff */
[----:B------:R-:W-:Y:S05]  /*7970*/  BRA `(.L_x_34) ;  /* 0xffffffa800687947 */ /* 0x000fea000383ffff */
.L_x_40:
[----:B-1----:R1:W2:Y:S02]  /*7980*/  SYNCS.PHASECHK.TRANS64.TRYWAIT P0, [R3+URZ+0x1d0], R0 ;  /* 0x0001d000030075a7 */ /* 0x0022a400080011ff */
[----:B--2---:R-:W-:Y:S05]  /*7990*/  @!P0 NANOSLEEP.SYNCS 0x989680 ;  /* 0x009896800000895d */ /* 0x004fea0003900000 */
[----:B------:R-:W2:Y:S02]  /*79a0*/  @!P0 SYNCS.PHASECHK.TRANS64 P0, [R3+URZ+0x1d0], R0 ;  /* 0x0001d000030085a7 */ /* 0x000ea400080010ff */
[----:B--2---:R-:W-:Y:S05]  /*79b0*/  @!P0 BRA `(.L_x_40) ;  /* 0xfffffffc00f08947 */ /* 0x004fea000383ffff */
[----:B------:R-:W-:Y:S05]  /*79c0*/  BRA `(.L_x_129) ;  /* 0xffffffac00147947 */ /* 0x000fea000383ffff */
.L_x_44:
[----:B------:R-:W-:-:S07]  /*79d0*/  MOV R0, UR4 ;  /* 0x0000000400007c02 */ /* 0x000fce0008000f00 */
.L_x_130:
[----:B-1----:R1:W2:Y:S02]  /*79e0*/  SYNCS.PHASECHK.TRANS64.TRYWAIT P0, [R0+URZ], R2 ;  /* 0x00000002000075a7 */ /* 0x0022a400080011ff */
[----:B--2---:R-:W-:Y:S05]  /*79f0*/  @!P0 NANOSLEEP.SYNCS 0x989680 ;  /* 0x009896800000895d */ /* 0x004fea0003900000 */
[----:B------:R-:W2:Y:S02]  /*7a00*/  @!P0 SYNCS.PHASECHK.TRANS64 P0, [R0+URZ], R2 ;  /* 0x00000002000085a7 */ /* 0x000ea400080010ff */
[----:B--2---:R-:W-:Y:S05]  /*7a10*/  @!P0 BRA `(.L_x_130) ;  /* 0xfffffffc00f08947 */ /* 0x004fea000383ffff */
[----:B------:R-:W-:Y:S05]  /*7a20*/  BRA `(.L_x_131) ;  /* 0xffffffb000987947 */ /* 0x000fea000383ffff */
.L_x_45:
[----:B------:R-:W-:-:S07]  /*7a30*/  MOV R0, UR4 ;  /* 0x0000000400007c02 */ /* 0x000fce0008000f00 */
.L_x_132:
[----:B-1----:R1:W2:Y:S02]  /*7a40*/  SYNCS.PHASECHK.TRANS64.TRYWAIT P0, [R0+URZ], R3 ;  /* 0x00000003000075a7 */ /* 0x0022a400080011ff */
[----:B--2---:R-:W-:Y:S05]  /*7a50*/  @!P0 NANOSLEEP.SYNCS 0x989680 ;  /* 0x009896800000895d */ /* 0x004fea0003900000 */
[----:B------:R-:W2:Y:S02]  /*7a60*/  @!P0 SYNCS.PHASECHK.TRANS64 P0, [R0+URZ], R3 ;  /* 0x00000003000085a7 */ /* 0x000ea400080010ff */
[----:B--2---:R-:W-:Y:S05]  /*7a70*/  @!P0 BRA `(.L_x_132) ;  /* 0xfffffffc00f08947 */ /* 0x004fea000383ffff */
[----:B------:R-:W-:Y:S05]  /*7a80*/  BRA `(.L_x_133) ;  /* 0xffffffb000a47947 */ /* 0x000fea000383ffff */
.L_x_46:
[----:B------:R-:W-:-:S07]  /*7a90*/  MOV R0, UR4 ;  /* 0x0000000400007c02 */ /* 0x000fce0008000f00 */
.L_x_134:
[----:B-1----:R1:W2:Y:S02]  /*7aa0*/  SYNCS.PHASECHK.TRANS64.TRYWAIT P0, [R0+URZ], R3 ;  /* 0x00000003000075a7 */ /* 0x0022a400080011ff */
[----:B--2---:R-:W-:Y:S05]  /*7ab0*/  @!P0 NANOSLEEP.SYNCS 0x989680 ;  /* 0x009896800000895d */ /* 0x004fea0003900000 */
[----:B------:R-:W2:Y:S02]  /*7ac0*/  @!P0 SYNCS.PHASECHK.TRANS64 P0, [R0+URZ], R3 ;  /* 0x00000003000085a7 */ /* 0x000ea400080010ff */
[----:B--2---:R-:W-:Y:S05]  /*7ad0*/  @!P0 BRA `(.L_x_134) ;  /* 0xfffffffc00f08947 */ /* 0x004fea000383ffff */
[----:B------:R-:W-:Y:S05]  /*7ae0*/  BRA `(.L_x_135) ;  /* 0xffffffb000b07947 */ /* 0x000fea000383ffff */
.L_x_47:
[----:B------:R-:W-:-:S07]  /*7af0*/  MOV R0, UR4 ;  /* 0x0000000400007c02 */ /* 0x000fce0008000f00 */
.L_x_136:
[----:B-1----:R1:W2:Y:S02]  /*7b00*/  SYNCS.PHASECHK.TRANS64.TRYWAIT P0, [R0+URZ], R3 ;  /* 0x00000003000075a7 */ /* 0x0022a400080011ff */
[----:B--2---:R-:W-:Y:S05]  /*7b10*/  @!P0 NANOSLEEP.SYNCS 0x989680 ;  /* 0x009896800000895d */ /* 0x004fea0003900000 */
[----:B------:R-:W2:Y:S02]  /*7b20*/  @!P0 SYNCS.PHASECHK.TRANS64 P0, [R0+URZ], R3 ;  /* 0x00000003000085a7 */ /* 0x000ea400080010ff */
[----:B--2---:R-:W-:Y:S05]  /*7b30*/  @!P0 BRA `(.L_x_136) ;  /* 0xfffffffc00f08947 */ /* 0x004fea000383ffff */
[----:B------:R-:W-:Y:S05]  /*7b40*/  BRA `(.L_x_137) ;  /* 0xffffffb000bc7947 */ /* 0x000fea000383ffff */
.L_x_48:
[----:B------:R-:W-:-:S07]  /*7b50*/  MOV R0, UR4 ;  /* 0x0000000400007c02 */ /* 0x000fce0008000f00 */
.L_x_138:
[----:B-1----:R1:W2:Y:S02]  /*7b60*/  SYNCS.PHASECHK.TRANS64.TRYWAIT P0, [R0+URZ], R3 ;  /* 0x00000003000075a7 */ /* 0x0022a400080011ff */
[----:B--2---:R-:W-:Y:S05]  /*7b70*/  @!P0 NANOSLEEP.SYNCS 0x989680 ;  /* 0x009896800000895d */ /* 0x004fea0003900000 */
[----:B------:R-:W2:Y:S02]  /*7b80*/  @!P0 SYNCS.PHASECHK.TRANS64 P0, [R0+URZ], R3 ;  /* 0x00000003000085a7 */ /* 0x000ea400080010ff */
[----:B--2---:R-:W-:Y:S05]  /*7b90*/  @!P0 BRA `(.L_x_138) ;  /* 0xfffffffc00f08947 */ /* 0x004fea000383ffff */
[----:B------:R-:W-:Y:S05]  /*7ba0*/  BRA `(.L_x_139) ;  /* 0xffffffb000c87947 */ /* 0x000fea000383ffff */
.L_x_49:
[----:B------:R-:W-:-:S07]  /*7bb0*/  MOV R0, UR4 ;  /* 0x0000000400007c02 */ /* 0x000fce0008000f00 */
.L_x_140:
[----:B-1----:R1:W2:Y:S02]  /*7bc0*/  SYNCS.PHASECHK.TRANS64.TRYWAIT P0, [R0+URZ], R3 ;  /* 0x00000003000075a7 */ /* 0x0022a400080011ff */
[----:B--2---:R-:W-:Y:S05]  /*7bd0*/  @!P0 NANOSLEEP.SYNCS 0x989680 ;  /* 0x009896800000895d */ /* 0x004fea0003900000 */
[----:B------:R-:W2:Y:S02]  /*7be0*/  @!P0 SYNCS.PHASECHK.TRANS64 P0, [R0+URZ], R3 ;  /* 0x00000003000085a7 */ /* 0x000ea400080010ff */
[----:B--2---:R-:W-:Y:S05]  /*7bf0*/  @!P0 BRA `(.L_x_140) ;  /* 0xfffffffc00f08947 */ /* 0x004fea000383ffff */
[----:B------:R-:W-:Y:S05]  /*7c00*/  BRA `(.L_x_141) ;  /* 0xffffffb000d47947 */ /* 0x000fea000383ffff */
.L_x_50:
[----:B------:R-:W-:-:S07]  /*7c10*/  MOV R0, UR4 ;  /* 0x0000000400007c02 */ /* 0x000fce0008000f00 */
.L_x_142:
[----:B-1----:R1:W2:Y:S02]  /*7c20*/  SYNCS.PHASECHK.TRANS64.TRYWAIT P0, [R0+URZ], R3 ;  /* 0x00000003000075a7 */ /* 0x0022a400080011ff */
[----:B--2---:R-:W-:Y:S05]  /*7c30*/  @!P0 NANOSLEEP.SYNCS 0x989680 ;  /* 0x009896800000895d */ /* 0x004fea0003900000 */
[----:B------:R-:W2:Y:S02]  /*7c40*/  @!P0 SYNCS.PHASECHK.TRANS64 P0, [R0+URZ], R3 ;  /* 0x00000003000085a7 */ /* 0x000ea400080010ff */
[----:B--2---:R-:W-:Y:S05]  /*7c50*/  @!P0 BRA `(.L_x_142) ;  /* 0xfffffffc00f08947 */ /* 0x004fea000383ffff */
[----:B------:R-:W-:Y:S05]  /*7c60*/  BRA `(.L_x_143) ;  /* 0xffffffb000e07947 */ /* 0x000fea000383ffff */
.L_x_51:
[----:B------:R-:W-:-:S07]  /*7c70*/  MOV R0, UR4 ;  /* 0x0000000400007c02 */ /* 0x000fce0008000f00 */
.L_x_144:
[----:B-1----:R1:W2:Y:S02]  /*7c80*/  SYNCS.PHASECHK.TRANS64.TRYWAIT P0, [R0+URZ], R3 ;  /* 0x00000003000075a7 */ /* 0x0022a400080011ff */
[----:B--2---:R-:W-:Y:S05]  /*7c90*/  @!P0 NANOSLEEP.SYNCS 0x989680 ;  /* 0x009896800000895d */ /* 0x004fea0003900000 */
[----:B------:R-:W2:Y:S02]  /*7ca0*/  @!P0 SYNCS.PHASECHK.TRANS64 P0, [R0+URZ], R3 ;  /* 0x00000003000085a7 */ /* 0x000ea400080010ff */
[----:B--2---:R-:W-:Y:S05]  /*7cb0*/  @!P0 BRA `(.L_x_144) ;  /* 0xfffffffc00f08947 */ /* 0x004fea000383ffff */
[----:B------:R-:W-:Y:S05]  /*7cc0*/  BRA `(.L_x_145) ;  /* 0xffffffb000ec7947 */ /* 0x000fea000383ffff */
.L_x_52:
[----:B------:R-:W-:-:S07]  /*7cd0*/  MOV R0, UR4 ;  /* 0x0000000400007c02 */ /* 0x000fce0008000f00 */
.L_x_146:
[----:B-1----:R1:W2:Y:S02]  /*7ce0*/  SYNCS.PHASECHK.TRANS64.TRYWAIT P0, [R0+URZ], R3 ;  /* 0x00000003000075a7 */ /* 0x0022a400080011ff */
[----:B--2---:R-:W-:Y:S05]  /*7cf0*/  @!P0 NANOSLEEP.SYNCS 0x989680 ;  /* 0x009896800000895d */ /* 0x004fea0003900000 */
[----:B------:R-:W2:Y:S02]  /*7d00*/  @!P0 SYNCS.PHASECHK.TRANS64 P0, [R0+URZ], R3 ;  /* 0x00000003000085a7 */ /* 0x000ea400080010ff */
[----:B--2---:R-:W-:Y:S05]  /*7d10*/  @!P0 BRA `(.L_x_146) ;  /* 0xfffffffc00f08947 */ /* 0x004fea000383ffff */
[----:B------:R-:W-:Y:S05]  /*7d20*/  BRA `(.L_x_147) ;  /* 0xffffffb000f87947 */ /* 0x000fea000383ffff */
.L_x_53:
[----:B------:R-:W-:-:S07]  /*7d30*/  MOV R0, UR4 ;  /* 0x0000000400007c02 */ /* 0x000fce0008000f00 */
.L_x_148:
[----:B-1----:R1:W2:Y:S02]  /*7d40*/  SYNCS.PHASECHK.TRANS64.TRYWAIT P0, [R0+URZ], R3 ;  /* 0x00000003000075a7 */ /* 0x0022a400080011ff */
[----:B--2---:R-:W-:Y:S05]  /*7d50*/  @!P0 NANOSLEEP.SYNCS 0x989680 ;  /* 0x009896800000895d */ /* 0x004fea0003900000 */
[----:B------:R-:W2:Y:S02]  /*7d60*/  @!P0 SYNCS.PHASECHK.TRANS64 P0, [R0+URZ], R3 ;  /* 0x00000003000085a7 */ /* 0x000ea400080010ff */
[----:B--2---:R-:W-:Y:S05]  /*7d70*/  @!P0 BRA `(.L_x_148) ;  /* 0xfffffffc00f08947 */ /* 0x004fea000383ffff */
[----:B------:R-:W-:Y:S05]  /*7d80*/  BRA `(.L_x_149) ;  /* 0xffffffb400047947 */ /* 0x000fea000383ffff */
.L_x_54:
[----:B------:R-:W-:-:S07]  /*7d90*/  MOV R0, UR4 ;  /* 0x0000000400007c02 */ /* 0x000fce0008000f00 */
.L_x_150:
[----:B-1----:R1:W2:Y:S02]  /*7da0*/  SYNCS.PHASECHK.TRANS64.TRYWAIT P0, [R0+URZ], R3 ;  /* 0x00000003000075a7 */ /* 0x0022a400080011ff */
[----:B--2---:R-:W-:Y:S05]  /*7db0*/  @!P0 NANOSLEEP.SYNCS 0x989680 ;  /* 0x009896800000895d */ /* 0x004fea0003900000 */
[----:B------:R-:W2:Y:S02]  /*7dc0*/  @!P0 SYNCS.PHASECHK.TRANS64 P0, [R0+URZ], R3 ;  /* 0x00000003000085a7 */ /* 0x000ea400080010ff */
[----:B--2---:R-:W-:Y:S05]  /*7dd0*/  @!P0 BRA `(.L_x_150) ;  /* 0xfffffffc00f08947 */ /* 0x004fea000383ffff */
[----:B------:R-:W-:Y:S05]  /*7de0*/  BRA `(.L_x_151) ;  /* 0xffffffb400107947 */ /* 0x000fea000383ffff */
.L_x_55:
[----:B------:R-:W-:-:S07]  /*7df0*/  MOV R0, UR4 ;  /* 0x0000000400007c02 */ /* 0x000fce0008000f00 */
.L_x_152:
[----:B-1----:R1:W2:Y:S02]  /*7e00*/  SYNCS.PHASECHK.TRANS64.TRYWAIT P0, [R0+URZ], R3 ;  /* 0x00000003000075a7 */ /* 0x0022a400080011ff */
[----:B--2---:R-:W-:Y:S05]  /*7e10*/  @!P0 NANOSLEEP.SYNCS 0x989680 ;  /* 0x009896800000895d */ /* 0x004fea0003900000 */
[----:B------:R-:W2:Y:S02]  /*7e20*/  @!P0 SYNCS.PHASECHK.TRANS64 P0, [R0+URZ], R3 ;  /* 0x00000003000085a7 */ /* 0x000ea400080010ff */
[----:B--2---:R-:W-:Y:S05]  /*7e30*/  @!P0 BRA `(.L_x_152) ;  /* 0xfffffffc00f08947 */ /* 0x004fea000383ffff */
[----:B------:R-:W-:Y:S05]  /*7e40*/  BRA `(.L_x_153) ;  /* 0xffffffb4001c7947 */ /* 0x000fea000383ffff */
.L_x_56:
[----:B------:R-:W-:-:S07]  /*7e50*/  MOV R0, UR4 ;  /* 0x0000000400007c02 */ /* 0x000fce0008000f00 */
.L_x_154:
[----:B-1----:R1:W2:Y:S02]  /*7e60*/  SYNCS.PHASECHK.TRANS64.TRYWAIT P0, [R0+URZ], R3 ;  /* 0x00000003000075a7 */ /* 0x0022a400080011ff */
[----:B--2---:R-:W-:Y:S05]  /*7e70*/  @!P0 NANOSLEEP.SYNCS 0x989680 ;  /* 0x009896800000895d */ /* 0x004fea0003900000 */
[----:B------:R-:W2:Y:S02]  /*7e80*/  @!P0 SYNCS.PHASECHK.TRANS64 P0, [R0+URZ], R3 ;  /* 0x00000003000085a7 */ /* 0x000ea400080010ff */
[----:B--2---:R-:W-:Y:S05]  /*7e90*/  @!P0 BRA `(.L_x_154) ;  /* 0xfffffffc00f08947 */ /* 0x004fea000383ffff */
[----:B------:R-:W-:Y:S05]  /*7ea0*/  BRA `(.L_x_155) ;  /* 0xffffffb400287947 */ /* 0x000fea000383ffff */
.L_x_57:
[----:B------:R-:W-:-:S07]  /*7eb0*/  MOV R0, UR4 ;  /* 0x0000000400007c02 */ /* 0x000fce0008000f00 */
.L_x_156:
[----:B-1----:R1:W2:Y:S02]  /*7ec0*/  SYNCS.PHASECHK.TRANS64.TRYWAIT P0, [R0+URZ], R3 ;  /* 0x00000003000075a7 */ /* 0x0022a400080011ff */
[----:B--2---:R-:W-:Y:S05]  /*7ed0*/  @!P0 NANOSLEEP.SYNCS 0x989680 ;  /* 0x009896800000895d */ /* 0x004fea0003900000 */
[----:B------:R-:W2:Y:S02]  /*7ee0*/  @!P0 SYNCS.PHASECHK.TRANS64 P0, [R0+URZ], R3 ;  /* 0x00000003000085a7 */ /* 0x000ea400080010ff */
[----:B--2---:R-:W-:Y:S05]  /*7ef0*/  @!P0 BRA `(.L_x_156) ;  /* 0xfffffffc00f08947 */ /* 0x004fea000383ffff */
[----:B------:R-:W-:Y:S05]  /*7f00*/  BRA `(.L_x_157) ;  /* 0xffffffb400347947 */ /* 0x000fea000383ffff */
.L_x_58:
[----:B------:R-:W-:-:S07]  /*7f10*/  MOV R0, UR4 ;  /* 0x0000000400007c02 */ /* 0x000fce0008000f00 */
.L_x_158:
[----:B-1----:R1:W2:Y:S02]  /*7f20*/  SYNCS.PHASECHK.TRANS64.TRYWAIT P0, [R0+URZ], R3 ;  /* 0x00000003000075a7 */ /* 0x0022a400080011ff */
[----:B--2---:R-:W-:Y:S05]  /*7f30*/  @!P0 NANOSLEEP.SYNCS 0x989680 ;  /* 0x009896800000895d */ /* 0x004fea0003900000 */
[----:B------:R-:W2:Y:S02]  /*7f40*/  @!P0 SYNCS.PHASECHK.TRANS64 P0, [R0+URZ], R3 ;  /* 0x00000003000085a7 */ /* 0x000ea400080010ff */
[----:B--2---:R-:W-:Y:S05]  /*7f50*/  @!P0 BRA `(.L_x_158) ;  /* 0xfffffffc00f08947 */ /* 0x004fea000383ffff */
[----:B------:R-:W-:Y:S05]  /*7f60*/  BRA `(.L_x_159) ;  /* 0xffffffb400407947 */ /* 0x000fea000383ffff */
.L_x_59:
[----:B------:R-:W-:-:S07]  /*7f70*/  MOV R0, UR4 ;  /* 0x0000000400007c02 */ /* 0x000fce0008000f00 */
.L_x_160:
[----:B-1----:R1:W2:Y:S02]  /*7f80*/  SYNCS.PHASECHK.TRANS64.TRYWAIT P0, [R0+URZ], R3 ;  /* 0x00000003000075a7 */ /* 0x0022a400080011ff */
[----:B--2---:R-:W-:Y:S05]  /*7f90*/  @!P0 NANOSLEEP.SYNCS 0x989680 ;  /* 0x009896800000895d */ /* 0x004fea0003900000 */
[----:B------:R-:W2:Y:S02]  /*7fa0*/  @!P0 SYNCS.PHASECHK.TRANS64 P0, [R0+URZ], R3 ;  /* 0x00000003000085a7 */ /* 0x000ea400080010ff */
[----:B--2---:R-:W-:Y:S05]  /*7fb0*/  @!P0 BRA `(.L_x_160) ;  /* 0xfffffffc00f08947 */ /* 0x004fea000383ffff */
[----:B------:R-:W-:Y:S05]  /*7fc0*/  BRA `(.L_x_161) ;  /* 0xffffffb4004c7947 */ /* 0x000fea000383ffff */
.L_x_60:
[----:B------:R-:W-:-:S07]  /*7fd0*/  MOV R0, UR4 ;  /* 0x0000000400007c02 */ /* 0x000fce0008000f00 */
.L_x_162:
[----:B-1----:R1:W2:Y:S02]  /*7fe0*/  SYNCS.PHASECHK.TRANS64.TRYWAIT P0, [R0+URZ], R3 ;  /* 0x00000003000075a7 */ /* 0x0022a400080011ff */
[----:B--2---:R-:W-:Y:S05]  /*7ff0*/  @!P0 NANOSLEEP.SYNCS 0x989680 ;  /* 0x009896800000895d */ /* 0x004fea0003900000 */
[----:B------:R-:W2:Y:S02]  /*8000*/  @!P0 SYNCS.PHASECHK.TRANS64 P0, [R0+URZ], R3 ;  /* 0x00000003000085a7 */ /* 0x000ea400080010ff */
[----:B--2---:R-:W-:Y:S05]  /*8010*/  @!P0 BRA `(.L_x_162) ;  /* 0xfffffffc00f08947 */ /* 0x004fea000383ffff */
[----:B------:R-:W-:Y:S05]  /*8020*/  BRA `(.L_x_163) ;  /* 0xffffffb400587947 */ /* 0x000fea000383ffff */
.L_x_61:
[----:B------:R-:W-:-:S07]  /*8030*/  MOV R0, UR4 ;  /* 0x0000000400007c02 */ /* 0x000fce0008000f00 */
.L_x_164:
[----:B-1----:R1:W2:Y:S02]  /*8040*/  SYNCS.PHASECHK.TRANS64.TRYWAIT P0, [R0+URZ], R3 ;  /* 0x00000003000075a7 */ /* 0x0022a400080011ff */
[----:B--2---:R-:W-:Y:S05]  /*8050*/  @!P0 NANOSLEEP.SYNCS 0x989680 ;  /* 0x009896800000895d */ /* 0x004fea0003900000 */
[----:B------:R-:W2:Y:S02]  /*8060*/  @!P0 SYNCS.PHASECHK.TRANS64 P0, [R0+URZ], R3 ;  /* 0x00000003000085a7 */ /* 0x000ea400080010ff */
[----:B--2---:R-:W-:Y:S05]  /*8070*/  @!P0 BRA `(.L_x_164) ;  /* 0xfffffffc00f08947 */ /* 0x004fea000383ffff */
[----:B------:R-:W-:Y:S05]  /*8080*/  BRA `(.L_x_165) ;  /* 0xffffffb400647947 */ /* 0x000fea000383ffff */
.L_x_62:
[----:B------:R-:W-:-:S07]  /*8090*/  MOV R0, UR4 ;  /* 0x0000000400007c02 */ /* 0x000fce0008000f00 */
.L_x_166:
[----:B-1----:R1:W2:Y:S02]  /*80a0*/  SYNCS.PHASECHK.TRANS64.TRYWAIT P0, [R0+URZ], R3 ;  /* 0x00000003000075a7 */ /* 0x0022a400080011ff */
[----:B--2---:R-:W-:Y:S05]  /*80b0*/  @!P0 NANOSLEEP.SYNCS 0x989680 ;  /* 0x009896800000895d */ /* 0x004fea0003900000 */
[----:B------:R-:W2:Y:S02]  /*80c0*/  @!P0 SYNCS.PHASECHK.TRANS64 P0, [R0+URZ], R3 ;  /* 0x00000003000085a7 */ /* 0x000ea400080010ff */
[----:B--2---:R-:W-:Y:S05]  /*80d0*/  @!P0 BRA `(.L_x_166) ;  /* 0xfffffffc00f08947 */ /* 0x004fea000383ffff */
[----:B------:R-:W-:Y:S05]  /*80e0*/  BRA `(.L_x_167) ;  /* 0xffffffb400707947 */ /* 0x000fea000383ffff */
.L_x_63:
[----:B------:R-:W-:-:S07]  /*80f0*/  MOV R0, UR4 ;  /* 0x0000000400007c02 */ /* 0x000fce0008000f00 */
.L_x_168:
[----:B-1----:R1:W2:Y:S02]  /*8100*/  SYNCS.PHASECHK.TRANS64.TRYWAIT P0, [R0+URZ], R3 ;  /* 0x00000003000075a7 */ /* 0x0022a400080011ff */
[----:B--2---:R-:W-:Y:S05]  /*8110*/  @!P0 NANOSLEEP.SYNCS 0x989680 ;  /* 0x009896800000895d */ /* 0x004fea0003900000 */
[----:B------:R-:W2:Y:S02]  /*8120*/  @!P0 SYNCS.PHASECHK.TRANS64 P0, [R0+URZ], R3 ;  /* 0x00000003000085a7 */ /* 0x000ea400080010ff */
[----:B--2---:R-:W-:Y:S05]  /*8130*/  @!P0 BRA `(.L_x_168) ;  /* 0xfffffffc00f08947 */ /* 0x004fea000383ffff */
[----:B------:R-:W-:Y:S05]  /*8140*/  BRA `(.L_x_169) ;  /* 0xffffffb4007c7947 */ /* 0x000fea000383ffff */
.L_x_64:
[----:B------:R-:W-:-:S07]  /*8150*/  MOV R0, UR4 ;  /* 0x0000000400007c02 */ /* 0x000fce0008000f00 */
.L_x_170:
[----:B-1----:R1:W2:Y:S02]  /*8160*/  SYNCS.PHASECHK.TRANS64.TRYWAIT P0, [R0+URZ], R3 ;  /* 0x00000003000075a7 */ /* 0x0022a400080011ff */
[----:B--2---:R-:W-:Y:S05]  /*8170*/  @!P0 NANOSLEEP.SYNCS 0x989680 ;  /* 0x009896800000895d */ /* 0x004fea0003900000 */
[----:B------:R-:W2:Y:S02]  /*8180*/  @!P0 SYNCS.PHASECHK.TRANS64 P0, [R0+URZ], R3 ;  /* 0x00000003000085a7 */ /* 0x000ea400080010ff */
[----:B--2---:R-:W-:Y:S05]  /*8190*/  @!P0 BRA `(.L_x_170) ;  /* 0xfffffffc00f08947 */ /* 0x004fea000383ffff */
[----:B------:R-:W-:Y:S05]  /*81a0*/  BRA `(.L_x_171) ;  /* 0xffffffb400887947 */ /* 0x000fea000383ffff */
.L_x_65:
[----:B------:R-:W-:-:S07]  /*81b0*/  MOV R0, UR4 ;  /* 0x0000000400007c02 */ /* 0x000fce0008000f00 */
.L_x_172:
[----:B-1----:R1:W2:Y:S02]  /*81c0*/  SYNCS.PHASECHK.TRANS64.TRYWAIT P0, [R0+URZ], R3 ;  /* 0x00000003000075a7 */ /* 0x0022a400080011ff */
[----:B--2---:R-:W-:Y:S05]  /*81d0*/  @!P0 NANOSLEEP.SYNCS 0x989680 ;  /* 0x009896800000895d */ /* 0x004fea0003900000 */
[----:B------:R-:W2:Y:S02]  /*81e0*/  @!P0 SYNCS.PHASECHK.TRANS64 P0, [R0+URZ], R3 ;  /* 0x00000003000085a7 */ /* 0x000ea400080010ff */
[----:B--2---:R-:W-:Y:S05]  /*81f0*/  @!P0 BRA `(.L_x_172) ;  /* 0xfffffffc00f08947 */ /* 0x004fea000383ffff */
[----:B------:R-:W-:Y:S05]  /*8200*/  BRA `(.L_x_173) ;  /* 0xffffffb400947947 */ /* 0x000fea000383ffff */
.L_x_66:
[----:B------:R-:W-:-:S07]  /*8210*/  MOV R0, UR4 ;  /* 0x0000000400007c02 */ /* 0x000fce0008000f00 */
.L_x_174:
[----:B-1----:R1:W2:Y:S02]  /*8220*/  SYNCS.PHASECHK.TRANS64.TRYWAIT P0, [R0+URZ], R3 ;  /* 0x00000003000075a7 */ /* 0x0022a400080011ff */
[----:B--2---:R-:W-:Y:S05]  /*8230*/  @!P0 NANOSLEEP.SYNCS 0x989680 ;  /* 0x009896800000895d */ /* 0x004fea0003900000 */
[----:B------:R-:W2:Y:S02]  /*8240*/  @!P0 SYNCS.PHASECHK.TRANS64 P0, [R0+URZ], R3 ;  /* 0x00000003000085a7 */ /* 0x000ea400080010ff */
[----:B--2---:R-:W-:Y:S05]  /*8250*/  @!P0 BRA `(.L_x_174) ;  /* 0xfffffffc00f08947 */ /* 0x004fea000383ffff */
[----:B------:R-:W-:Y:S05]  /*8260*/  BRA `(.L_x_175) ;  /* 0xffffffb400a07947 */ /* 0x000fea000383ffff */
.L_x_67:
[----:B------:R-:W-:-:S07]  /*8270*/  MOV R0, UR4 ;  /* 0x0000000400007c02 */ /* 0x000fce0008000f00 */
.L_x_176:
[----:B-1----:R1:W2:Y:S02]  /*8280*/  SYNCS.PHASECHK.TRANS64.TRYWAIT P0, [R0+URZ], R3 ;  /* 0x00000003000075a7 */ /* 0x0022a400080011ff */
[----:B--2---:R-:W-:Y:S05]  /*8290*/  @!P0 NANOSLEEP.SYNCS 0x989680 ;  /* 0x009896800000895d */ /* 0x004fea0003900000 */
[----:B------:R-:W2:Y:S02]  /*82a0*/  @!P0 SYNCS.PHASECHK.TRANS64 P0, [R0+URZ], R3 ;  /* 0x00000003000085a7 */ /* 0x000ea400080010ff */
[----:B--2---:R-:W-:Y:S05]  /*82b0*/  @!P0 BRA `(.L_x_176) ;  /* 0xfffffffc00f08947 */ /* 0x004fea000383ffff */
[----:B------:R-:W-:Y:S05]  /*82c0*/  BRA `(.L_x_177) ;  /* 0xffffffb400ac7947 */ /* 0x000fea000383ffff */
.L_x_68:
[----:B------:R-:W-:-:S07]  /*82d0*/  MOV R0, UR4 ;  /* 0x0000000400007c02 */ /* 0x000fce0008000f00 */
.L_x_178:
[----:B-1----:R1:W2:Y:S02]  /*82e0*/  SYNCS.PHASECHK.TRANS64.TRYWAIT P0, [R0+URZ], R3 ;  /* 0x00000003000075a7 */ /* 0x0022a400080011ff */
[----:B--2---:R-:W-:Y:S05]  /*82f0*/  @!P0 NANOSLEEP.SYNCS 0x989680 ;  /* 0x009896800000895d */ /* 0x004fea0003900000 */
[----:B------:R-:W2:Y:S02]  /*8300*/  @!P0 SYNCS.PHASECHK.TRANS64 P0, [R0+URZ], R3 ;  /* 0x00000003000085a7 */ /* 0x000ea400080010ff */
[----:B--2---:R-:W-:Y:S05]  /*8310*/  @!P0 BRA `(.L_x_178) ;  /* 0xfffffffc00f08947 */ /* 0x004fea000383ffff */
[----:B------:R-:W-:Y:S05]  /*8320*/  BRA `(.L_x_179) ;  /* 0xffffffb400b87947 */ /* 0x000fea000383ffff */
.L_x_69:
[----:B------:R-:W-:-:S07]  /*8330*/  MOV R0, UR4 ;  /* 0x0000000400007c02 */ /* 0x000fce0008000f00 */
.L_x_180:
[----:B-1----:R1:W2:Y:S02]  /*8340*/  SYNCS.PHASECHK.TRANS64.TRYWAIT P0, [R0+URZ], R3 ;  /* 0x00000003000075a7 */ /* 0x0022a400080011ff */
[----:B--2---:R-:W-:Y:S05]  /*8350*/  @!P0 NANOSLEEP.SYNCS 0x989680 ;  /* 0x009896800000895d */ /* 0x004fea0003900000 */
[----:B------:R-:W2:Y:S02]  /*8360*/  @!P0 SYNCS.PHASECHK.TRANS64 P0, [R0+URZ], R3 ;  /* 0x00000003000085a7 */ /* 0x000ea400080010ff */
[----:B--2---:R-:W-:Y:S05]  /*8370*/  @!P0 BRA `(.L_x_180) ;  /* 0xfffffffc00f08947 */ /* 0x004fea000383ffff */
[----:B------:R-:W-:Y:S05]  /*8380*/  BRA `(.L_x_181) ;  /* 0xffffffb400c47947 */ /* 0x000fea000383ffff */
.L_x_72:
[----:B-1----:R1:W2:Y:S02]  /*8390*/  SYNCS.PHASECHK.TRANS64.TRYWAIT P0, [R2+URZ+0x230], R4 ;  /* 0x00023004020075a7 */ /* 0x0022a400080011ff */
[----:B--2---:R-:W-:Y:S05]  /*83a0*/  @!P0 NANOSLEEP.SYNCS 0x989680 ;  /* 0x009896800000895d */ /* 0x004fea0003900000 */
[----:B------:R-:W2:Y:S02]  /*83b0*/  @!P0 SYNCS.PHASECHK.TRANS64 P0, [R2+URZ+0x230], R4 ;  /* 0x00023004020085a7 */ /* 0x000ea400080010ff */
[----:B--2---:R-:W-:Y:S05]  /*83c0*/  @!P0 BRA `(.L_x_72) ;  /* 0xfffffffc00f08947 */ /* 0x004fea000383ffff */
[----:B------:R-:W-:Y:S05]  /*83d0*/  BRA `(.L_x_182) ;  /* 0xffffffb800207947 */ /* 0x000fea000383ffff */
.L_x_73:
[----:B------:R-:W-:-:S07]  /*83e0*/  MOV R2, UR5 ;  /* 0x0000000500027c02 */ /* 0x000fce0008000f00 */
.L_x_183:
[----:B-1----:R1:W2:Y:S02]  /*83f0*/  SYNCS.PHASECHK.TRANS64.TRYWAIT P0, [R2+URZ+0x1e0], R5 ;  /* 0x0001e005020075a7 */ /* 0x0022a400080011ff */
[----:B--2---:R-:W-:Y:S05]  /*8400*/  @!P0 NANOSLEEP.SYNCS 0x989680 ;  /* 0x009896800000895d */ /* 0x004fea0003900000 */
[----:B------:R-:W2:Y:S02]  /*8410*/  @!P0 SYNCS.PHASECHK.TRANS64 P0, [R2+URZ+0x1e0], R5 ;  /* 0x0001e005020085a7 */ /* 0x000ea400080010ff */
[----:B--2---:R-:W-:Y:S05]  /*8420*/  @!P0 BRA `(.L_x_183) ;  /* 0xfffffffc00f08947 */ /* 0x004fea000383ffff */
[----:B------:R-:W-:Y:S05]  /*8430*/  BRA `(.L_x_184) ;  /* 0xffffffb800307947 */ /* 0x000fea000383ffff */
.L_x_74:
[----:B-1----:R1:W2:Y:S02]  /*8440*/  SYNCS.PHASECHK.TRANS64.TRYWAIT P1, [R2+URZ+0x1d0], R4 ;  /* 0x0001d004020075a7 */ /* 0x0022a400080211ff */
[----:B--2---:R-:W-:Y:S05]  /*8450*/  @!P1 NANOSLEEP.SYNCS 0x989680 ;  /* 0x009896800000995d */ /* 0x004fea0003900000 */
[----:B------:R-:W2:Y:S02]  /*8460*/  @!P1 SYNCS.PHASECHK.TRANS64 P1, [R2+URZ+0x1d0], R4 ;  /* 0x0001d004020095a7 */ /* 0x000ea400080210ff */
[----:B--2---:R-:W-:Y:S05]  /*8470*/  @!P1 BRA `(.L_x_74) ;  /* 0xfffffffc00f09947 */ /* 0x004fea000383ffff */
[----:B------:R-:W-:Y:S05]  /*8480*/  BRA `(.L_x_185) ;  /* 0xffffffb800607947 */ /* 0x000fea000383ffff */
.L_x_77:
[----:B------:R-:W-:-:S07]  /*8490*/  MOV R0, UR5 ;  /* 0x0000000500007c02 */ /* 0x000fce0008000f00 */
.L_x_186:
[----:B-1----:R1:W2:Y:S02]  /*84a0*/  SYNCS.PHASECHK.TRANS64.TRYWAIT P0, [R0+URZ+0x1e0], R2 ;  /* 0x0001e002000075a7 */ /* 0x0022a400080011ff */
[----:B--2---:R-:W-:Y:S05]  /*84b0*/  @!P0 NANOSLEEP.SYNCS 0x989680 ;  /* 0x009896800000895d */ /* 0x004fea0003900000 */
[----:B------:R-:W2:Y:S02]  /*84c0*/  @!P0 SYNCS.PHASECHK.TRANS64 P0, [R0+URZ+0x1e0], R2 ;  /* 0x0001e002000085a7 */ /* 0x000ea400080010ff */
[----:B--2---:R-:W-:Y:S05]  /*84d0*/  @!P0 BRA `(.L_x_186) ;  /* 0xfffffffc00f08947 */ /* 0x004fea000383ffff */
[----:B------:R-:W-:Y:S05]  /*84e0*/  BRA `(.L_x_76) ;  /* 0xffffffb800b47947 */ /* 0x000fea000383ffff */
.L_x_84:
[----:B-1----:R1:W2:Y:S02]  /*84f0*/  SYNCS.PHASECHK.TRANS64.TRYWAIT P1, [R0+URZ+0x1d0], R2 ;  /* 0x0001d002000075a7 */ /* 0x0022a400080211ff */
[----:B--2---:R-:W-:Y:S05]  /*8500*/  @!P1 NANOSLEEP.SYNCS 0x989680 ;  /* 0x009896800000995d */ /* 0x004fea0003900000 */
[----:B------:R-:W2:Y:S02]  /*8510*/  @!P1 SYNCS.PHASECHK.TRANS64 P1, [R0+URZ+0x1d0], R2 ;  /* 0x0001d002000095a7 */ /* 0x000ea400080210ff */
[----:B--2---:R-:W-:Y:S05]  /*8520*/  @!P1 BRA `(.L_x_84) ;  /* 0xfffffffc00f09947 */ /* 0x004fea000383ffff */
[----:B------:R-:W-:Y:S05]  /*8530*/  BRA `(.L_x_187) ;  /* 0xffffffc000187947 */ /* 0x000fea000383ffff */
.L_x_85:
[----:B------:R-:W-:-:S07]  /*8540*/  MOV R2, UR8 ;  /* 0x0000000800027c02 */ /* 0x000fce0008000f00 */
.L_x_188:
[----:B-1----:R1:W2:Y:S02]  /*8550*/  SYNCS.PHASECHK.TRANS64.TRYWAIT P0, [R2+URZ+0x210], R0 ;  /* 0x00021000020075a7 */ /* 0x0022a400080011ff */
[----:B--2---:R-:W-:Y:S05]  /*8560*/  @!P0 NANOSLEEP.SYNCS 0x989680 ;  /* 0x009896800000895d */ /* 0x004fea0003900000 */
[----:B------:R-:W2:Y:S02]  /*8570*/  @!P0 SYNCS.PHASECHK.TRANS64 P0, [R2+URZ+0x210], R0 ;  /* 0x00021000020085a7 */ /* 0x000ea400080010ff */
[----:B--2---:R-:W-:Y:S05]  /*8580*/  @!P0 BRA `(.L_x_188) ;  /* 0xfffffffc00f08947 */ /* 0x004fea000383ffff */
[----:B------:R-:W-:Y:S05]  /*8590*/  BRA `(.L_x_189) ;  /* 0xffffffc000687947 */ /* 0x000fea000383ffff */
.L_x_88:
[----:B------:R-:W-:Y:S07]  /*85a0*/  MOV R0, UR7 ;  /* 0x0000000700007c02 */ /* 0x000fee0008000f00 */
.L_x_190:
[----:B-1----:R1:W2:Y:S02]  /*85b0*/  SYNCS.PHASECHK.TRANS64.TRYWAIT P0, [R0+URZ], R2 ;  /* 0x00000002000075a7 */ /* 0x0022a400080011ff */
[----:B--2---:R-:W-:Y:S05]  /*85c0*/  @!P0 NANOSLEEP.SYNCS 0x989680 ;  /* 0x009896800000895d */ /* 0x004fea0003900000 */
[----:B------:R-:W2:Y:S02]  /*85d0*/  @!P0 SYNCS.PHASECHK.TRANS64 P0, [R0+URZ], R2 ;  /* 0x00000002000085a7 */ /* 0x000ea400080010ff */
[----:B--2---:R-:W-:Y:S05]  /*85e0*/  @!P0 BRA `(.L_x_190) ;  /* 0xfffffffc00f08947 */ /* 0x004fea000383ffff */
[----:B------:R-:W-:Y:S05]  /*85f0*/  BRA `(.L_x_87) ;  /* 0xffffffc000847947 */ /* 0x000fea000383ffff */
.L_x_91:
[----:B------:R-:W-:-:S07]  /*8600*/  MOV R0, UR5 ;  /* 0x0000000500007c02 */ /* 0x000fce0008000f00 */
.L_x_191:
[----:B--2---:R2:W4:Y:S02]  /*8610*/  SYNCS.PHASECHK.TRANS64.TRYWAIT P0, [R0+URZ], R2 ;  /* 0x00000002000075a7 */ /* 0x00452400080011ff */
[----:B----4-:R-:W-:Y:S05]  /*8620*/  @!P0 NANOSLEEP.SYNCS 0x989680 ;  /* 0x009896800000895d */ /* 0x010fea0003900000 */
[----:B------:R-:W4:Y:S02]  /*8630*/  @!P0 SYNCS.PHASECHK.TRANS64 P0, [R0+URZ], R2 ;  /* 0x00000002000085a7 */ /* 0x000f2400080010ff */
[----:B----4-:R-:W-:Y:S05]  /*8640*/  @!P0 BRA `(.L_x_191) ;  /* 0xfffffffc00f08947 */ /* 0x010fea000383ffff */
[----:B------:R-:W-:Y:S05]  /*8650*/  BRA `(.L_x_192) ;  /* 0xffffffc400387947 */ /* 0x000fea000383ffff */
.L_x_92:
[----:B------:R-:W-:-:S07]  /*8660*/  MOV R0, UR5 ;  /* 0x0000000500007c02 */ /* 0x000fce0008000f00 */
.L_x_193:
[----:B-1----:R1:W2:Y:S02]  /*8670*/  SYNCS.PHASECHK.TRANS64.TRYWAIT P0, [R0+URZ], R3 ;  /* 0x00000003000075a7 */ /* 0x0022a400080011ff */
[----:B--2---:R-:W-:Y:S05]  /*8680*/  @!P0 NANOSLEEP.SYNCS 0x989680 ;  /* 0x009896800000895d */ /* 0x004fea0003900000 */
[----:B------:R-:W2:Y:S02]  /*8690*/  @!P0 SYNCS.PHASECHK.TRANS64 P0, [R0+URZ], R3 ;  /* 0x00000003000085a7 */ /* 0x000ea400080010ff */
[----:B--2---:R-:W-:Y:S05]  /*86a0*/  @!P0 BRA `(.L_x_193) ;  /* 0xfffffffc00f08947 */ /* 0x004fea000383ffff */
[----:B------:R-:W-:Y:S05]  /*86b0*/  BRA `(.L_x_194) ;  /* 0xffffffc400447947 */ /* 0x000fea000383ffff */
.L_x_93:
[----:B------:R-:W-:-:S07]  /*86c0*/  MOV R0, UR5 ;  /* 0x0000000500007c02 */ /* 0x000fce0008000f00 */
.L_x_195:
[----:B-1----:R1:W2:Y:S02]  /*86d0*/  SYNCS.PHASECHK.TRANS64.TRYWAIT P0, [R0+URZ], R3 ;  /* 0x00000003000075a7 */ /* 0x0022a400080011ff */
[----:B--2---:R-:W-:Y:S05]  /*86e0*/  @!P0 NANOSLEEP.SYNCS 0x989680 ;  /* 0x009896800000895d */ /* 0x004fea0003900000 */
[----:B------:R-:W2:Y:S02]  /*86f0*/  @!P0 SYNCS.PHASECHK.TRANS64 P0, [R0+URZ], R3 ;  /* 0x00000003000085a7 */ /* 0x000ea400080010ff */
[----:B--2---:R-:W-:Y:S05]  /*8700*/  @!P0 BRA `(.L_x_195) ;  /* 0xfffffffc00f08947 */ /* 0x004fea000383ffff */
[----:B------:R-:W-:Y:S05]  /*8710*/  BRA `(.L_x_196) ;  /* 0xffffffc400507947 */ /* 0x000fea000383ffff */
.L_x_94:
[----:B-1----:R-:W-:-:S07]  /*8720*/  MOV R0, UR7 ;  /* 0x0000000700007c02 */ /* 0x002fce0008000f00 */
.L_x_197:
[----:B-1----:R1:W2:Y:S02]  /*8730*/  SYNCS.PHASECHK.TRANS64.TRYWAIT P0, [R0+URZ], R2 ;  /* 0x00000002000075a7 */ /* 0x0022a400080011ff */
[----:B--2---:R-:W-:Y:S05]  /*8740*/  @!P0 NANOSLEEP.SYNCS 0x989680 ;  /* 0x009896800000895d */ /* 0x004fea0003900000 */
[----:B------:R-:W2:Y:S02]  /*8750*/  @!P0 SYNCS.PHASECHK.TRANS64 P0, [R0+URZ], R2 ;  /* 0x00000002000085a7 */ /* 0x000ea400080010ff */
[----:B--2---:R-:W-:Y:S05]  /*8760*/  @!P0 BRA `(.L_x_197) ;  /* 0xfffffffc00f08947 */ /* 0x004fea000383ffff */
[----:B------:R-:W-:Y:S05]  /*8770*/  BRA `(.L_x_198) ;  /* 0xffffffc4005c7947 */ /* 0x000fea000383ffff */
.L_x_99:
[----:B---3--:R3:W1:Y:S02]  /*8780*/  SYNCS.PHASECHK.TRANS64.TRYWAIT P0, [R7+URZ+0x1d0], R0 ;  /* 0x0001d000070075a7 */ /* 0x00866400080011ff */
[----:B-1----:R-:W-:Y:S05]  /*8790*/  @!P0 NANOSLEEP.SYNCS 0x989680 ;  /* 0x009896800000895d */ /* 0x002fea0003900000 */
[----:B------:R-:W1:Y:S02]  /*87a0*/  @!P0 SYNCS.PHASECHK.TRANS64 P0, [R7+URZ+0x1d0], R0 ;  /* 0x0001d000070085a7 */ /* 0x000e6400080010ff */
[----:B-1----:R-:W-:Y:S05]  /*87b0*/  @!P0 BRA `(.L_x_99) ;  /* 0xfffffffc00f08947 */ /* 0x002fea000383ffff */
[----:B------:R-:W-:Y:S05]  /*87c0*/  BRA `(.L_x_199) ;  /* 0xffffffc8006c7947 */ /* 0x000fea000383ffff */
.L_x_102:
[----:B-1----:R-:W-:Y:S07]  /*87d0*/  MOV R0, UR19 ;  /* 0x0000001300007c02 */ /* 0x002fee0008000f00 */
.L_x_200:
[----:B-1----:R1:W2:Y:S02]  /*87e0*/  SYNCS.PHASECHK.TRANS64.TRYWAIT P2, [R0+URZ+0x1c8], R7 ;  /* 0x0001c807000075a7 */ /* 0x0022a400080411ff */
[----:B--2---:R-:W-:Y:S05]  /*87f0*/  @!P2 NANOSLEEP.SYNCS 0x989680 ;  /* 0x009896800000a95d */ /* 0x004fea0003900000 */
[----:B------:R-:W2:Y:S02]  /*8800*/  @!P2 SYNCS.PHASECHK.TRANS64 P2, [R0+URZ+0x1c8], R7 ;  /* 0x0001c8070000a5a7 */ /* 0x000ea400080410ff */
[----:B--2---:R-:W-:Y:S05]  /*8810*/  @!P2 BRA `(.L_x_200) ;  /* 0xfffffffc00f0a947 */ /* 0x004fea000383ffff */
[----:B------:R-:W-:Y:S05]  /*8820*/  BRA `(.L_x_101) ;  /* 0xffffffcc00b47947 */ /* 0x000fea000383ffff */
.L_x_105:
[----:B-1----:R-:W-:Y:S07]  /*8830*/  MOV R0, UR19 ;  /* 0x0000001300007c02 */ /* 0x002fee0008000f00 */
.L_x_201:
[----:B-1----:R1:W2:Y:S02]  /*8840*/  SYNCS.PHASECHK.TRANS64.TRYWAIT P0, [R0+URZ+0x1b8], R6 ;  /* 0x0001b806000075a7 */ /* 0x0022a400080011ff */
[----:B--2---:R-:W-:Y:S05]  /*8850*/  @!P0 NANOSLEEP.SYNCS 0x989680 ;  /* 0x009896800000895d */ /* 0x004fea0003900000 */
[----:B------:R-:W2:Y:S02]  /*8860*/  @!P0 SYNCS.PHASECHK.TRANS64 P0, [R0+URZ+0x1b8], R6 ;  /* 0x0001b806000085a7 */ /* 0x000ea400080010ff */
[----:B--2---:R-:W-:Y:S05]  /*8870*/  @!P0 BRA `(.L_x_201) ;  /* 0xfffffffc00f08947 */ /* 0x004fea000383ffff */
[----:B------:R-:W-:Y:S05]  /*8880*/  BRA `(.L_x_202) ;  /* 0xffffffd000007947 */ /* 0x000fea000383ffff */
.L_x_108:
[----:B---3--:R3:W1:Y:S02]  /*8890*/  SYNCS.PHASECHK.TRANS64.TRYWAIT P0, [R3+URZ+0x1d0], R0 ;  /* 0x0001d000030075a7 */ /* 0x00866400080011ff */
[----:B-1----:R-:W-:Y:S05]  /*88a0*/  @!P0 NANOSLEEP.SYNCS 0x989680 ;  /* 0x009896800000895d */ /* 0x002fea0003900000 */
[----:B------:R-:W1:Y:S02]  /*88b0*/  @!P0 SYNCS.PHASECHK.TRANS64 P0, [R3+URZ+0x1d0], R0 ;  /* 0x0001d000030085a7 */ /* 0x000e6400080010ff */
[----:B-1----:R-:W-:Y:S05]  /*88c0*/  @!P0 BRA `(.L_x_108) ;  /* 0xfffffffc00f08947 */ /* 0x002fea000383ffff */
[----:B------:R-:W-:Y:S05]  /*88d0*/  BRA `(.L_x_203) ;  /* 0xffffffd4004c7947 */ /* 0x000fea000383ffff */
.L_x_119:
[----:B-1----:R-:W-:Y:S04]  /*88e0*/  MOV R0, UR57 ;  /* 0x0000003900007c02 */ /* 0x002fe80008000f00 */
[----:B------:R1:W2:Y:S03]  /*88f0*/  SYNCS.PHASECHK.TRANS64.TRYWAIT P1, [R0+URZ+0x1b0], R4 ;  /* 0x0001b004000075a7 */ /* 0x0002a600080211ff */
[----:B--2---:R-:W-:Y:S05]  /*8900*/  @!P1 NANOSLEEP.SYNCS 0x989680 ;  /* 0x009896800000995d */ /* 0x004fea0003900000 */
[----:B------:R-:W2:Y:S02]  /*8910*/  @!P1 SYNCS.PHASECHK.TRANS64 P1, [R0+URZ+0x1b0], R4 ;  /* 0x0001b004000095a7 */ /* 0x000ea400080210ff */
[----:B--2---:R-:W-:Y:S05]  /*8920*/  @!P1 BRA `(.L_x_119) ;  /* 0xfffffffc00ec9947 */ /* 0x004fea000383ffff */
[----:B------:R-:W-:Y:S05]  /*8930*/  BRA `(.L_x_118) ;  /* 0xffffffe000707947 */ /* 0x000fea000383ffff */
.L_x_121:
[----:B------:R1:W1:Y:S02]  /*8940*/  SYNCS.PHASECHK.TRANS64.TRYWAIT P1, [R22+URZ+0x1f0], R3 ;  /* 0x0001f003160075a7 */ /* 0x00026400080211ff */
[----:B-1----:R-:W-:Y:S05]  /*8950*/  @!P1 NANOSLEEP.SYNCS 0x989680 ;  /* 0x009896800000995d */ /* 0x002fea0003900000 */
[----:B------:R-:W1:Y:S02]  /*8960*/  @!P1 SYNCS.PHASECHK.TRANS64 P1, [R22+URZ+0x1f0], R3 ;  /* 0x0001f003160095a7 */ /* 0x000e6400080210ff */
[----:B-1----:R-:W-:Y:S05]  /*8970*/  @!P1 BRA `(.L_x_121) ;  /* 0xfffffffc00f09947 */ /* 0x002fea000383ffff */
[----:B------:R-:W-:Y:S05]  /*8980*/  BRA `(.L_x_120) ;  /* 0xffffffe000ac7947 */ /* 0x000fea000383ffff */
        .weak           $__internal_0_$__cuda_sm10x_tcgen05_guardrail_trap_col_being_dealloced_not_returned_by_alloc
        .type           $__internal_0_$__cuda_sm10x_tcgen05_guardrail_trap_col_being_dealloced_not_returned_by_alloc,@function
        .size           $__internal_0_$__cuda_sm10x_tcgen05_guardrail_trap_col_being_dealloced_not_returned_by_alloc,($__internal_1_$__cuda_sm10x_tcgen05_guardrail_trap_phase_invalid_during_alloc - $__internal_0_$__cuda_sm10x_tcgen05_guardrail_trap_col_being_dealloced_not_returned_by_alloc)
$__internal_0_$__cuda_sm10x_tcgen05_guardrail_trap_col_being_dealloced_not_returned_by_alloc:
[----:B------:R-:W-:Y:S05]  /*8990*/  BPT.TRAP 0x1 ;  /* 0x000000040000795c */ /* 0x000fea0000300000 */
[----:B------:R-:W-:-:S04]  /*89a0*/  HFMA2 R3, -RZ, RZ, 0, 0 ;  /* 0x00000000ff037431 */ /* 0x000fc800000001ff */
[----:B------:R-:W-:Y:S05]  /*89b0*/  RET.REL.NODEC R2 `(_ZN7cutlass13device_kernelINS_4gemm6kernel13GemmUniversalIN4cute5tupleIJiiiiEEENS1_10collective13CollectiveMmaINS1_35MainloopSm100TmaUmmaWarpSpecializedILi27ELi2ELi4ENS5_IJNS4_1CILi4EEESB_NSA_ILi1EEEEEEEENS5_IJNSA_ILi64EEESF_SF_EEENS_12float_e5m2_tENS5_IJlSC_lEEESH_SI_NS4_8TiledMMAINS4_8MMA_AtomIJNS4_10MMA_TraitsINS4_19SM100_MMA_F8F6F4_SSEJSH_SH_fSF_SF_NS4_17integral_constantINS4_4UMMA5MajorELSP_0EEESQ_NSN_INSO_7ScaleInELSR_0EEESS_EEEEEENS4_6LayoutINS5_IJSC_SC_SC_EEENS5_IJNSA_ILi0EEESX_SX_EEEEENS5_IJNS4_10UnderscoreES10_S10_EEEEENS4_23SM90_TMA_LOAD_MULTICASTENS4_14ComposedLayoutINS4_7SwizzleILi2ELi4ELi3EEENS4_18smem_ptr_flag_bitsILi8EEENSV_INS5_IJNSA_ILi8EEESF_EEENS5_IJSF_SC_EEEEEEEvNS4_8identityES13_S1D_vS1E_EENS_8epilogue10collective18CollectiveEpilogueINS1G_23Sm100TmaWarpSpecializedILi1ELi1ELi32ELb0ELb0EEEJSG_NS5_IJNSV_ISF_SC_EES1L_EEESH_SI_SH_SI_NS1G_6fusion15FusionCallbacksIS1K_NS1N_17LinearCombinationISH_fSH_fLNS_15FloatRoundStyleE2EEESG_S1M_JEEENS4_5SM1004TMEM4LOAD26SM100_TMEM_LOAD_16dp32b32xENS4_13SM90_TMA_LOADES1D_NS4_39AutoVectorizingCopyWithAssumedAlignmentILi128EEENS4_14SM90_TMA_STOREES1D_S1Z_S1Z_EEEvvEEEEvNT_6ParamsE) ;  /* 0xffffff7402907950 */ /* 0x000fea0003c3ffff */
        .weak           $__internal_1_$__cuda_sm10x_tcgen05_guardrail_trap_phase_invalid_during_alloc
        .type           $__internal_1_$__cuda_sm10x_tcgen05_guardrail_trap_phase_invalid_during_alloc,@function
        .size           $__internal_1_$__cuda_sm10x_tcgen05_guardrail_trap_phase_invalid_during_alloc,($__internal_2_$__cuda_sm10x_tcgen05_guardrail_trap_unallocated_columns_being_dealloced - $__internal_1_$__cuda_sm10x_tcgen05_guardrail_trap_phase_invalid_during_alloc)
$__internal_1_$__cuda_sm10x_tcgen05_guardrail_trap_phase_invalid_during_alloc:
[----:B------:R-:W-:Y:S05]  /*89c0*/  BPT.TRAP 0x1 ;  /* 0x000000040000795c */ /* 0x000fea0000300000 */
[----:B------:R-:W-:-:S04]  /*89d0*/  MOV R5, 0x0 ;  /* 0x0000000000057802 */ /* 0x000fc80000000f00 */
[----:B------:R-:W-:Y:S05]  /*89e0*/  RET.REL.NODEC R4 `(_ZN7cutlass13device_kernelINS_4gemm6kernel13GemmUniversalIN4cute5tupleIJiiiiEEENS1_10collective13CollectiveMmaINS1_35MainloopSm100TmaUmmaWarpSpecializedILi27ELi2ELi4ENS5_IJNS4_1CILi4EEESB_NSA_ILi1EEEEEEEENS5_IJNSA_ILi64EEESF_SF_EEENS_12float_e5m2_tENS5_IJlSC_lEEESH_SI_NS4_8TiledMMAINS4_8MMA_AtomIJNS4_10MMA_TraitsINS4_19SM100_MMA_F8F6F4_SSEJSH_SH_fSF_SF_NS4_17integral_constantINS4_4UMMA5MajorELSP_0EEESQ_NSN_INSO_7ScaleInELSR_0EEESS_EEEEEENS4_6LayoutINS5_IJSC_SC_SC_EEENS5_IJNSA_ILi0EEESX_SX_EEEEENS5_IJNS4_10UnderscoreES10_S10_EEEEENS4_23SM90_TMA_LOAD_MULTICASTENS4_14ComposedLayoutINS4_7SwizzleILi2ELi4ELi3EEENS4_18smem_ptr_flag_bitsILi8EEENSV_INS5_IJNSA_ILi8EEESF_EEENS5_IJSF_SC_EEEEEEEvNS4_8identityES13_S1D_vS1E_EENS_8epilogue10collective18CollectiveEpilogueINS1G_23Sm100TmaWarpSpecializedILi1ELi1ELi32ELb0ELb0EEEJSG_NS5_IJNSV_ISF_SC_EES1L_EEESH_SI_SH_SI_NS1G_6fusion15FusionCallbacksIS1K_NS1N_17LinearCombinationISH_fSH_fLNS_15FloatRoundStyleE2EEESG_S1M_JEEENS4_5SM1004TMEM4LOAD26SM100_TMEM_LOAD_16dp32b32xENS4_13SM90_TMA_LOADES1D_NS4_39AutoVectorizingCopyWithAssumedAlignmentILi128EEENS4_14SM90_TMA_STOREES1D_S1Z_S1Z_EEEvvEEEEvNT_6ParamsE) ;  /* 0xffffff7404847950 */ /* 0x000fea0003c3ffff */
        .weak           $__internal_2_$__cuda_sm10x_tcgen05_guardrail_trap_unallocated_columns_being_dealloced
        .type           $__internal_2_$__cuda_sm10x_tcgen05_guardrail_trap_unallocated_columns_being_dealloced,@function
        .size           $__internal_2_$__cuda_sm10x_tcgen05_guardrail_trap_unallocated_columns_being_dealloced,(.L_x_205 - $__internal_2_$__cuda_sm10x_tcgen05_guardrail_trap_unallocated_columns_being_dealloced)
$__internal_2_$__cuda_sm10x_tcgen05_guardrail_trap_unallocated_columns_being_dealloced:
[----:B------:R-:W-:Y:S05]  /*89f0*/  BPT.TRAP 0x1 ;  /* 0x000000040000795c */ /* 0x000fea0000300000 */
[----:B------:R-:W-:-:S04]  /*8a00*/  HFMA2 R3, -RZ, RZ, 0, 0 ;  /* 0x00000000ff037431 */ /* 0x000fc800000001ff */
[----:B------:R-:W-:Y:S05]  /*8a10*/  RET.REL.NODEC R2 `(_ZN7cutlass13device_kernelINS_4gemm6kernel13GemmUniversalIN4cute5tupleIJiiiiEEENS1_10collective13CollectiveMmaINS1_35MainloopSm100TmaUmmaWarpSpecializedILi27ELi2ELi4ENS5_IJNS4_1CILi4EEESB_NSA_ILi1EEEEEEEENS5_IJNSA_ILi64EEESF_SF_EEENS_12float_e5m2_tENS5_IJlSC_lEEESH_SI_NS4_8TiledMMAINS4_8MMA_AtomIJNS4_10MMA_TraitsINS4_19SM100_MMA_F8F6F4_SSEJSH_SH_fSF_SF_NS4_17integral_constantINS4_4UMMA5MajorELSP_0EEESQ_NSN_INSO_7ScaleInELSR_0EEESS_EEEEEENS4_6LayoutINS5_IJSC_SC_SC_EEENS5_IJNSA_ILi0EEESX_SX_EEEEENS5_IJNS4_10UnderscoreES10_S10_EEEEENS4_23SM90_TMA_LOAD_MULTICASTENS4_14ComposedLayoutINS4_7SwizzleILi2ELi4ELi3EEENS4_18smem_ptr_flag_bitsILi8EEENSV_INS5_IJNSA_ILi8EEESF_EEENS5_IJSF_SC_EEEEEEEvNS4_8identityES13_S1D_vS1E_EENS_8epilogue10collective18CollectiveEpilogueINS1G_23Sm100TmaWarpSpecializedILi1ELi1ELi32ELb0ELb0EEEJSG_NS5_IJNSV_ISF_SC_EES1L_EEESH_SI_SH_SI_NS1G_6fusion15FusionCallbacksIS1K_NS1N_17LinearCombinationISH_fSH_fLNS_15FloatRoundStyleE2EEESG_S1M_JEEENS4_5SM1004TMEM4LOAD26SM100_TMEM_LOAD_16dp32b32xENS4_13SM90_TMA_LOADES1D_NS4_39AutoVectorizingCopyWithAssumedAlignmentILi128EEENS4_14SM90_TMA_STOREES1D_S1Z_S1Z_EEEvvEEEEvNT_6ParamsE) ;  /* 0xffffff7402787950 */ /* 0x000fea0003c3ffff */
.L_x_204:
[----:B------:R-:W-:-:S00]  /*8a20*/  BRA `(.L_x_204) ;  /* 0xfffffffc00fc7947 */ /* 0x000fc0000383ffff */
[----:B------:R-:W-:-:S00]  /*8a30*/  NOP ;  /* 0x0000000000007918 */ /* 0x000fc00000000000 */
        /* <DEDUP_REMOVED lines=12> */
.L_x_205:


//--------------------- .nv.global.init           --------------------------
	.section	.nv.global.init,"aw",@progbits
.nv.global.init:
	.type		$str$27,@object
	.size		$str$27,($str$28 - $str$27)
$str$27:
        /*0000*/ 	.byte	0x28, 0x61, 0x64, 0x64, 0x72, 0x65, 0x73, 0x73, 0x20, 0x26, 0x20, 0x6d, 0x61, 0x73, 0x6b, 0x29
        /*0010*/ 	.byte	0x20, 0x3d, 0x3d, 0x20, 0x30, 0x00
	.type		$str$28,@object
	.size		$str$28,($str$26 - $str$28)
$str$28:
        /*0016*/ 	.byte	0x2f, 0x74, 0x6d, 0x70, 0x2f, 0x63, 0x75, 0x74, 0x6c, 0x61, 0x73, 0x73, 0x5f, 0x73, 0x77, 0x65
        /*0026*/ 	.byte	0x65, 0x70, 0x5f, 0x73, 0x72, 0x63, 0x2f, 0x69, 0x6e, 0x63, 0x6c, 0x75, 0x64, 0x65, 0x2f, 0x63
        /*0036*/ 	.byte	0x75, 0x74, 0x65, 0x2f, 0x70, 0x6f, 0x69, 0x6e, 0x74, 0x65, 0x72, 0x5f, 0x66, 0x6c, 0x61, 0x67
        /*0046*/ 	.byte	0x67, 0x65, 0x64, 0x2e, 0x68, 0x70, 0x70, 0x00
	.type		$str$26,@object
	.size		$str$26,($str$25 - $str$26)
$str$26:
        /*004e*/ 	.byte	0x2f, 0x74, 0x6d, 0x70, 0x2f, 0x63, 0x75, 0x74, 0x6c, 0x61, 0x73, 0x73, 0x5f, 0x73, 0x77, 0x65
        /*005e*/ 	.byte	0x65, 0x70, 0x5f, 0x73, 0x72, 0x63, 0x2f, 0x69, 0x6e, 0x63, 0x6c, 0x75, 0x64, 0x65, 0x2f, 0x63
        /*006e*/ 	.byte	0x75, 0x74, 0x65, 0x2f, 0x61, 0x74, 0x6f, 0x6d, 0x2f, 0x63, 0x6f, 0x70, 0x79, 0x5f, 0x74, 0x72
        /*007e*/ 	.byte	0x61, 0x69, 0x74, 0x73, 0x5f, 0x73, 0x6d, 0x31, 0x30, 0x30, 0x2e, 0x68, 0x70, 0x70, 0x00
	.type		$str$25,@object
	.size		$str$25,(__unnamed_1 - $str$25)
$str$25:
        /*008d*/ 	.byte	0x28, 0x28, 0x75, 0x69, 0x6e, 0x74, 0x33, 0x32, 0x5f, 0x74, 0x28, 0x74, 0x68, 0x72, 0x65, 0x61
        /*009d*/ 	.byte	0x64, 0x49, 0x64, 0x78, 0x2e, 0x78, 0x29, 0x20, 0x2f, 0x20, 0x33, 0x32, 0x29, 0x20, 0x25, 0x20
        /*00ad*/ 	.byte	0x34, 0x29, 0x20, 0x3d, 0x3d, 0x20, 0x28, 0x28, 0x28, 0x74, 0x6d, 0x65, 0x6d, 0x5f, 0x61, 0x64
        /*00bd*/ 	.byte	0x64, 0x72, 0x20, 0x3e, 0x3e, 0x20, 0x31, 0x36, 0x29, 0x20, 0x2f, 0x20, 0x33, 0x32, 0x29, 0x20
        /*00cd*/ 	.byte	0x25, 0x20, 0x34, 0x29, 0x00
	.type		__unnamed_1,@object
	.size		__unnamed_1,(__unnamed_2 - __unnamed_1)
__unnamed_1:
        /*00d2*/ 	.byte	0x61, 0x75, 0x74, 0x6f, 0x20, 0x63, 0x75, 0x74, 0x65, 0x3a, 0x3a, 0x61, 0x73, 0x5f, 0x70, 0x6f
        /* <DEDUP_REMOVED lines=24> */
        /*0262*/ 	.byte	0x3c, 0x34, 0x30, 0x39, 0x36, 0x3e, 0x3e, 0x3e, 0x3e, 0x5d, 0x00
	.type		__unnamed_2,@object
	.size		__unnamed_2,(.L_2 - __unnamed_2)
__unnamed_2:
        /* <DEDUP_REMOVED lines=40> */
        /*04ed*/ 	.byte	0x74, 0x65, 0x3a, 0x3a, 0x43, 0x3c, 0x30, 0x3e, 0x3e, 0x3e, 0x3e, 0x5d, 0x00
.L_2:


//--------------------- .nv.shared._ZN7cutlass13device_kernelINS_4gemm6kernel13GemmUniversalIN4cute5tupleIJiiiiEEENS1_10collective13CollectiveMmaINS1_35MainloopSm100TmaUmmaWarpSpecializedILi27ELi2ELi4ENS5_IJNS4_1CILi4EEESB_NSA_ILi1EEEEEEEENS5_IJNSA_ILi64EEESF_SF_EEENS_12float_e5m2_tENS5_IJlSC_lEEESH_SI_NS4_8TiledMMAINS4_8MMA_AtomIJNS4_10MMA_TraitsINS4_19SM100_MMA_F8F6F4_SSEJSH_SH_fSF_SF_NS4_17integral_constantINS4_4UMMA5MajorELSP_0EEESQ_NSN_INSO_7ScaleInELSR_0EEESS_EEEEEENS4_6LayoutINS5_IJSC_SC_SC_EEENS5_IJNSA_ILi0EEESX_SX_EEEEENS5_IJNS4_10UnderscoreES10_S10_EEEEENS4_23SM90_TMA_LOAD_MULTICASTENS4_14ComposedLayoutINS4_7SwizzleILi2ELi4ELi3EEENS4_18smem_ptr_flag_bitsILi8EEENSV_INS5_IJNSA_ILi8EEESF_EEENS5_IJSF_SC_EEEEEEEvNS4_8identityES13_S1D_vS1E_EENS_8epilogue10collective18CollectiveEpilogueINS1G_23Sm100TmaWarpSpecializedILi1ELi1ELi32ELb0ELb0EEEJSG_NS5_IJNSV_ISF_SC_EES1L_EEESH_SI_SH_SI_NS1G_6fusion15FusionCallbacksIS1K_NS1N_17LinearCombinationISH_fSH_fLNS_15FloatRoundStyleE2EEESG_S1M_JEEENS4_5SM1004TMEM4LOAD26SM100_TMEM_LOAD_16dp32b32xENS4_13SM90_TMA_LOADES1D_NS4_39AutoVectorizingCopyWithAssumedAlignmentILi128EEENS4_14SM90_TMA_STOREES1D_S1Z_S1Z_EEEvvEEEEvNT_6ParamsE --------------------------
	.section	.nv.shared._ZN7cutlass13device_kernelINS_4gemm6kernel13GemmUniversalIN4cute5tupleIJiiiiEEENS1_10collective13CollectiveMmaINS1_35MainloopSm100TmaUmmaWarpSpecializedILi27ELi2ELi4ENS5_IJNS4_1CILi4EEESB_NSA_ILi1EEEEEEEENS5_IJNSA_ILi64EEESF_SF_EEENS_12float_e5m2_tENS5_IJlSC_lEEESH_SI_NS4_8TiledMMAINS4_8MMA_AtomIJNS4_10MMA_TraitsINS4_19SM100_MMA_F8F6F4_SSEJSH_SH_fSF_SF_NS4_17integral_constantINS4_4UMMA5MajorELSP_0EEESQ_NSN_INSO_7ScaleInELSR_0EEESS_EEEEEENS4_6LayoutINS5_IJSC_SC_SC_EEENS5_IJNSA_ILi0EEESX_SX_EEEEENS5_IJNS4_10UnderscoreES10_S10_EEEEENS4_23SM90_TMA_LOAD_MULTICASTENS4_14ComposedLayoutINS4_7SwizzleILi2ELi4ELi3EEENS4_18smem_ptr_flag_bitsILi8EEENSV_INS5_IJNSA_ILi8EEESF_EEENS5_IJSF_SC_EEEEEEEvNS4_8identityES13_S1D_vS1E_EENS_8epilogue10collective18CollectiveEpilogueINS1G_23Sm100TmaWarpSpecializedILi1ELi1ELi32ELb0ELb0EEEJSG_NS5_IJNSV_ISF_SC_EES1L_EEESH_SI_SH_SI_NS1G_6fusion15FusionCallbacksIS1K_NS1N_17LinearCombinationISH_fSH_fLNS_15FloatRoundStyleE2EEESG_S1M_JEEENS4_5SM1004TMEM4LOAD26SM100_TMEM_LOAD_16dp32b32xENS4_13SM90_TMA_LOADES1D_NS4_39AutoVectorizingCopyWithAssumedAlignmentILi128EEENS4_14SM90_TMA_STOREES1D_S1Z_S1Z_EEEvvEEEEvNT_6ParamsE,"aw",@nobits
	.sectionflags	@""
	.align	16
	.zero		1024


//--------------------- .nv.shared.reserved.0     --------------------------
	.section	.nv.shared.reserved.0,"aw",@nobits
	.weak		__nv_reservedSMEM_offset_0_alias
	.size		__nv_reservedSMEM_offset_0_alias, 0, 64
	.other		__nv_reservedSMEM_offset_0_alias,@"STO_CUDA_RESERVED_SHARED STV_DEFAULT"
__nv_reservedSMEM_offset_0_alias:
	.zero		0
.nv.shared.reserved.0:
	.zero		64
	.weak		__nv_reservedSMEM_tcgen05_partition
	.type		__nv_reservedSMEM_tcgen05_partition,@object
	.size		__nv_reservedSMEM_tcgen05_partition,(.L_0 - __nv_reservedSMEM_tcgen05_partition)
__nv_reservedSMEM_tcgen05_partition:
	.zero		32
.L_0:


//--------------------- .nv.global                --------------------------
	.section	.nv.global,"aw",@nobits
.nv.global:
	.type		_ZN40_INTERNAL_3ff04062_4_k_cu_0457a9f0_219184cute1_E,@object
	.size		_ZN40_INTERNAL_3ff04062_4_k_cu_0457a9f0_219184cute1_E,(_ZN40_INTERNAL_3ff04062_4_k_cu_0457a9f0_219184cuda3std3__45__cpo6cbeginE - _ZN40_INTERNAL_3ff04062_4_k_cu_0457a9f0_219184cute1_E)
_ZN40_INTERNAL_3ff04062_4_k_cu_0457a9f0_219184cute1_E:
	.zero		1
	.type		_ZN40_INTERNAL_3ff04062_4_k_cu_0457a9f0_219184cuda3std3__45__cpo6cbeginE,@object
	.size		_ZN40_INTERNAL_3ff04062_4_k_cu_0457a9f0_219184cuda3std3__45__cpo6cbeginE,(_ZN40_INTERNAL_3ff04062_4_k_cu_0457a9f0_219184cuda3std3__48in_placeE - _ZN40_INTERNAL_3ff04062_4_k_cu_0457a9f0_219184cuda3std3__45__cpo6cbeginE)
_ZN40_INTERNAL_3ff04062_4_k_cu_0457a9f0_219184cuda3std3__45__cpo6cbeginE:
	.zero		1
	.type		_ZN40_INTERNAL_3ff04062_4_k_cu_0457a9f0_219184cuda3std3__48in_placeE,@object
	.size		_ZN40_INTERNAL_3ff04062_4_k_cu_0457a9f0_219184cuda3std3__48in_placeE,(_ZN40_INTERNAL_3ff04062_4_k_cu_0457a9f0_219184cuda3std6ranges3__45__cpo9iter_moveE - _ZN40_INTERNAL_3ff04062_4_k_cu_0457a9f0_219184cuda3std3__48in_placeE)
_ZN40_INTERNAL_3ff04062_4_k_cu_0457a9f0_219184cuda3std3__48in_placeE:
	.zero		1
	.type		_ZN40_INTERNAL_3ff04062_4_k_cu_0457a9f0_219184cuda3std6ranges3__45__cpo9iter_moveE,@object
	.size		_ZN40_INTERNAL_3ff04062_4_k_cu_0457a9f0_219184cuda3std6ranges3__45__cpo9iter_moveE,(_ZN40_INTERNAL_3ff04062_4_k_cu_0457a9f0_219184cuda3std3__45__cpo5beginE - _ZN40_INTERNAL_3ff04062_4_k_cu_0457a9f0_219184cuda3std6ranges3__45__cpo9iter_moveE)
_ZN40_INTERNAL_3ff04062_4_k_cu_0457a9f0_219184cuda3std6ranges3__45__cpo9iter_moveE:
	.zero		1
	.type		_ZN40_INTERNAL_3ff04062_4_k_cu_0457a9f0_219184cuda3std3__45__cpo5beginE,@object
	.size		_ZN40_INTERNAL_3ff04062_4_k_cu_0457a9f0_219184cuda3std3__45__cpo5beginE,(_ZN40_INTERNAL_3ff04062_4_k_cu_0457a9f0_219184cuda3std3__442_GLOBAL__N__3ff04062_4_k_cu_0457a9f0_219186ignoreE - _ZN40_INTERNAL_3ff04062_4_k_cu_0457a9f0_219184cuda3std3__45__cpo5beginE)
_ZN40_INTERNAL_3ff04062_4_k_cu_0457a9f0_219184cuda3std3__45__cpo5beginE:
	.zero		1
	.type		_ZN40_INTERNAL_3ff04062_4_k_cu_0457a9f0_219184cuda3std3__442_GLOBAL__N__3ff04062_4_k_cu_0457a9f0_219186ignoreE,@object
	.size		_ZN40_INTERNAL_3ff04062_4_k_cu_0457a9f0_219184cuda3std3__442_GLOBAL__N__3ff04062_4_k_cu_0457a9f0_219186ignoreE,(_ZN40_INTERNAL_3ff04062_4_k_cu_0457a9f0_219184cute7productE - _ZN40_INTERNAL_3ff04062_4_k_cu_0457a9f0_219184cuda3std3__442_GLOBAL__N__3ff04062_4_k_cu_0457a9f0_219186ignoreE)
_ZN40_INTERNAL_3ff04062_4_k_cu_0457a9f0_219184cuda3std3__442_GLOBAL__N__3ff04062_4_k_cu_0457a9f0_219186ignoreE:
	.zero		1
	.type		_ZN40_INTERNAL_3ff04062_4_k_cu_0457a9f0_219184cute7productE,@object
	.size		_ZN40_INTERNAL_3ff04062_4_k_cu_0457a9f0_219184cute7productE,(_ZN40_INTERNAL_3ff04062_4_k_cu_0457a9f0_219184cuda3std3__45__cpo3endE - _ZN40_INTERNAL_3ff04062_4_k_cu_0457a9f0_219184cute7productE)
_ZN40_INTERNAL_3ff04062_4_k_cu_0457a9f0_219184cute7productE:
	.zero		1
	.type		_ZN40_INTERNAL_3ff04062_4_k_cu_0457a9f0_219184cuda3std3__45__cpo3endE,@object
	.size		_ZN40_INTERNAL_3ff04062_4_k_cu_0457a9f0_219184cuda3std3__45__cpo3endE,(_ZN40_INTERNAL_3ff04062_4_k_cu_0457a9f0_219184cuda3std3__419piecewise_constructE - _ZN40_INTERNAL_3ff04062_4_k_cu_0457a9f0_219184cuda3std3__45__cpo3endE)
_ZN40_INTERNAL_3ff04062_4_k_cu_0457a9f0_219184cuda3std3__45__cpo3endE:
	.zero		1
	.type		_ZN40_INTERNAL_3ff04062_4_k_cu_0457a9f0_219184cuda3std3__419piecewise_constructE,@object
	.size		_ZN40_INTERNAL_3ff04062_4_k_cu_0457a9f0_219184cuda3std3__419piecewise_constructE,(_ZN40_INTERNAL_3ff04062_4_k_cu_0457a9f0_219184cuda3std3__45__cpo4cendE - _ZN40_INTERNAL_3ff04062_4_k_cu_0457a9f0_219184cuda3std3__419piecewise_constructE)
_ZN40_INTERNAL_3ff04062_4_k_cu_0457a9f0_219184cuda3std3__419piecewise_constructE:
	.zero		1
	.type		_ZN40_INTERNAL_3ff04062_4_k_cu_0457a9f0_219184cuda3std3__45__cpo4cendE,@object
	.size		_ZN40_INTERNAL_3ff04062_4_k_cu_0457a9f0_219184cuda3std3__45__cpo4cendE,(_ZN40_INTERNAL_3ff04062_4_k_cu_0457a9f0_219184cuda3std6ranges3__45__cpo4swapE - _ZN40_INTERNAL_3ff04062_4_k_cu_0457a9f0_219184cuda3std3__45__cpo4cendE)
_ZN40_INTERNAL_3ff04062_4_k_cu_0457a9f0_219184cuda3std3__45__cpo4cendE:
	.zero		1
	.type		_ZN40_INTERNAL_3ff04062_4_k_cu_0457a9f0_219184cuda3std6ranges3__45__cpo4swapE,@object
	.size		_ZN40_INTERNAL_3ff04062_4_k_cu_0457a9f0_219184cuda3std6ranges3__45__cpo4swapE,(.L_10 - _ZN40_INTERNAL_3ff04062_4_k_cu_0457a9f0_219184cuda3std6ranges3__45__cpo4swapE)
_ZN40_INTERNAL_3ff04062_4_k_cu_0457a9f0_219184cuda3std6ranges3__45__cpo4swapE:
	.zero		1
.L_10:


//--------------------- .nv.constant0._ZN7cutlass13device_kernelINS_4gemm6kernel13GemmUniversalIN4cute5tupleIJiiiiEEENS1_10collective13CollectiveMmaINS1_35MainloopSm100TmaUmmaWarpSpecializedILi27ELi2ELi4ENS5_IJNS4_1CILi4EEESB_NSA_ILi1EEEEEEEENS5_IJNSA_ILi64EEESF_SF_EEENS_12float_e5m2_tENS5_IJlSC_lEEESH_SI_NS4_8TiledMMAINS4_8MMA_AtomIJNS4_10MMA_TraitsINS4_19SM100_MMA_F8F6F4_SSEJSH_SH_fSF_SF_NS4_17integral_constantINS4_4UMMA5MajorELSP_0EEESQ_NSN_INSO_7ScaleInELSR_0EEESS_EEEEEENS4_6LayoutINS5_IJSC_SC_SC_EEENS5_IJNSA_ILi0EEESX_SX_EEEEENS5_IJNS4_10UnderscoreES10_S10_EEEEENS4_23SM90_TMA_LOAD_MULTICASTENS4_14ComposedLayoutINS4_7SwizzleILi2ELi4ELi3EEENS4_18smem_ptr_flag_bitsILi8EEENSV_INS5_IJNSA_ILi8EEESF_EEENS5_IJSF_SC_EEEEEEEvNS4_8identityES13_S1D_vS1E_EENS_8epilogue10collective18CollectiveEpilogueINS1G_23Sm100TmaWarpSpecializedILi1ELi1ELi32ELb0ELb0EEEJSG_NS5_IJNSV_ISF_SC_EES1L_EEESH_SI_SH_SI_NS1G_6fusion15FusionCallbacksIS1K_NS1N_17LinearCombinationISH_fSH_fLNS_15FloatRoundStyleE2EEESG_S1M_JEEENS4_5SM1004TMEM4LOAD26SM100_TMEM_LOAD_16dp32b32xENS4_13SM90_TMA_LOADES1D_NS4_39AutoVectorizingCopyWithAssumedAlignmentILi128EEENS4_14SM90_TMA_STOREES1D_S1Z_S1Z_EEEvvEEEEvNT_6ParamsE --------------------------
	.section	.nv.constant0._ZN7cutlass13device_kernelINS_4gemm6kernel13GemmUniversalIN4cute5tupleIJiiiiEEENS1_10collective13CollectiveMmaINS1_35MainloopSm100TmaUmmaWarpSpecializedILi27ELi2ELi4ENS5_IJNS4_1CILi4EEESB_NSA_ILi1EEEEEEEENS5_IJNSA_ILi64EEESF_SF_EEENS_12float_e5m2_tENS5_IJlSC_lEEESH_SI_NS4_8TiledMMAINS4_8MMA_AtomIJNS4_10MMA_TraitsINS4_19SM100_MMA_F8F6F4_SSEJSH_SH_fSF_SF_NS4_17integral_constantINS4_4UMMA5MajorELSP_0EEESQ_NSN_INSO_7ScaleInELSR_0EEESS_EEEEEENS4_6LayoutINS5_IJSC_SC_SC_EEENS5_IJNSA_ILi0EEESX_SX_EEEEENS5_IJNS4_10UnderscoreES10_S10_EEEEENS4_23SM90_TMA_LOAD_MULTICASTENS4_14ComposedLayoutINS4_7SwizzleILi2ELi4ELi3EEENS4_18smem_ptr_flag_bitsILi8EEENSV_INS5_IJNSA_ILi8EEESF_EEENS5_IJSF_SC_EEEEEEEvNS4_8identityES13_S1D_vS1E_EENS_8epilogue10collective18CollectiveEpilogueINS1G_23Sm100TmaWarpSpecializedILi1ELi1ELi32ELb0ELb0EEEJSG_NS5_IJNSV_ISF_SC_EES1L_EEESH_SI_SH_SI_NS1G_6fusion15FusionCallbacksIS1K_NS1N_17LinearCombinationISH_fSH_fLNS_15FloatRoundStyleE2EEESG_S1M_JEEENS4_5SM1004TMEM4LOAD26SM100_TMEM_LOAD_16dp32b32xENS4_13SM90_TMA_LOADES1D_NS4_39AutoVectorizingCopyWithAssumedAlignmentILi128EEENS4_14SM90_TMA_STOREES1D_S1Z_S1Z_EEEvvEEEEvNT_6ParamsE,"a",@progbits
	.sectionflags	@""
	.align	4
.nv.constant0._ZN7cutlass13device_kernelINS_4gemm6kernel13GemmUniversalIN4cute5tupleIJiiiiEEENS1_10collective13CollectiveMmaINS1_35MainloopSm100TmaUmmaWarpSpecializedILi27ELi2ELi4ENS5_IJNS4_1CILi4EEESB_NSA_ILi1EEEEEEEENS5_IJNSA_ILi64EEESF_SF_EEENS_12float_e5m2_tENS5_IJlSC_lEEESH_SI_NS4_8TiledMMAINS4_8MMA_AtomIJNS4_10MMA_TraitsINS4_19SM100_MMA_F8F6F4_SSEJSH_SH_fSF_SF_NS4_17integral_constantINS4_4UMMA5MajorELSP_0EEESQ_NSN_INSO_7ScaleInELSR_0EEESS_EEEEEENS4_6LayoutINS5_IJSC_SC_SC_EEENS5_IJNSA_ILi0EEESX_SX_EEEEENS5_IJNS4_10UnderscoreES10_S10_EEEEENS4_23SM90_TMA_LOAD_MULTICASTENS4_14ComposedLayoutINS4_7SwizzleILi2ELi4ELi3EEENS4_18smem_ptr_flag_bitsILi8EEENSV_INS5_IJNSA_ILi8EEESF_EEENS5_IJSF_SC_EEEEEEEvNS4_8identityES13_S1D_vS1E_EENS_8epilogue10collective18CollectiveEpilogueINS1G_23Sm100TmaWarpSpecializedILi1ELi1ELi32ELb0ELb0EEEJSG_NS5_IJNSV_ISF_SC_EES1L_EEESH_SI_SH_SI_NS1G_6fusion15FusionCallbacksIS1K_NS1N_17LinearCombinationISH_fSH_fLNS_15FloatRoundStyleE2EEESG_S1M_JEEENS4_5SM1004TMEM4LOAD26SM100_TMEM_LOAD_16dp32b32xENS4_13SM90_TMA_LOADES1D_NS4_39AutoVectorizingCopyWithAssumedAlignmentILi128EEENS4_14SM90_TMA_STOREES1D_S1Z_S1Z_EEEvvEEEEvNT_6ParamsE:
	.zero		2944


//--------------------- SYMBOLS --------------------------

	.type		.nv.reservedSmem.offset0,@object
	.size		.nv.reservedSmem.offset0,0x4
	.type		.nv.reservedSmem.cap,@object
	.size		.nv.reservedSmem.cap,0x4
	.type		__assertfail,@function
